def gluon_mma(
    a_ptr,
    b_ptr,
    c_ptr,
    M: gl.constexpr,
    N: gl.constexpr,
    K: gl.constexpr,
    BLK_A: gl.constexpr,
    BLK_B: gl.constexpr,
    SHARED_A: gl.constexpr,
    SHARED_B: gl.constexpr,
    ACC_LAYOUT: gl.constexpr,
    TMEM_LAYOUT: gl.constexpr,
    USE_TCGEN05: gl.constexpr,
    IS_ASYNC: gl.constexpr,
):
    offs_m = gl.arange(0, M, layout=gl.SliceLayout(1, BLK_A))
    offs_ka = gl.arange(0, K, layout=gl.SliceLayout(0, BLK_A))
    offs_kb = gl.arange(0, K, layout=gl.SliceLayout(1, BLK_B))
    offs_n = gl.arange(0, N, layout=gl.SliceLayout(0, BLK_B))
    a = gl.load(a_ptr + offs_m[:, None] * K + offs_ka[None, :])
    b = gl.load(b_ptr + offs_kb[:, None] * N + offs_n[None, :])
    a_smem = gl.allocate_shared_memory(a.dtype, [M, K], SHARED_A, a)
    b_smem = gl.allocate_shared_memory(b.dtype, [K, N], SHARED_B, b)

    if USE_TCGEN05:
        fence_async_shared()
        bar = gl.allocate_shared_memory(gl.int64, [1], mbarrier.MBarrierLayout())
        mbarrier.init(bar, count=1)
        acc_tmem = allocate_tensor_memory(gl.float32, [M, N], TMEM_LAYOUT)
        tcgen05_mma(a_smem, b_smem, acc_tmem, use_acc=False)
        tcgen05_commit(bar)
        mbarrier.wait(bar, phase=0)
        mbarrier.invalidate(bar)
        acc = acc_tmem.load(ACC_LAYOUT)
    else:
        acc = gl.zeros([M, N], dtype=gl.float32, layout=ACC_LAYOUT)
        acc = hopper.warpgroup_mma(a_smem, b_smem, acc, is_async=IS_ASYNC)
        if IS_ASYNC:
            acc = hopper.warpgroup_mma_wait(num_outstanding=0, deps=[acc])

    out_layout: gl.constexpr = gl.BlockedLayout(
        [1, 1], [1, 32], [gl.num_warps(), 1], [1, 0]
    )
    acc = gl.convert_layout(acc, out_layout)
    offs_cm = gl.arange(0, M, layout=gl.SliceLayout(1, out_layout))
    offs_cn = gl.arange(0, N, layout=gl.SliceLayout(0, out_layout))
    gl.store(c_ptr + offs_cm[:, None] * N + offs_cn[None, :], acc)

# config = {"BLOCK_K": 128, "BLOCK_M": 256, "BLOCK_N": 128, "arch": "sm_90", "dtype": "bf16", "is_async": 1, "num_warps": 4}
# arch = sm_90


// ===== COMPILED SASS (sm_90a) =====

	.target	sm_90a

	.elftype	@"ET_EXEC"


//--------------------- .note.nv.tkinfo           --------------------------
	.section	.note.nv.tkinfo,"",@"SHT_NOTE"
	.sectionflags	@"SHF_NOTE_NV_TKINFO"
	.tkinfo
        /*0018*/ 	.word	0x00000002
        /*0030*/ 	.string	""
        /*0030*/ 	.string	"ptxas"
        /*0030*/ 	.string	"Cuda compilation tools, release 13.0, V13.0.88"
        /*0030*/ 	.string	"Build cuda_13.0.r13.0/compiler.36424714_0"
        /*0030*/ 	.string	"-v  -suppress-debug-info  -lineinfo  -arch sm_90a "



//--------------------- .note.nv.cuinfo           --------------------------
	.section	.note.nv.cuinfo,"",@"SHT_NOTE"
	.sectionflags	@"SHF_NOTE_NV_CUINFO"
        /*0018*/ 	.short	0x0002
        /*001a*/ 	.short	0x005a
        /*001c*/ 	.short	0x0082
	.zero		2


//--------------------- .nv.info                  --------------------------
	.section	.nv.info,"",@"SHT_CUDA_INFO"
	.align	4


	//----- nvinfo : EIATTR_REGCOUNT
	.align		4
        /*0000*/ 	.byte	0x04, 0x2f
        /*0002*/ 	.short	(.L_1 - .L_0)
	.align		4
.L_0:
        /*0004*/ 	.word	index@(gluon_mma)
        /*0008*/ 	.word	0x000000ff


	//----- nvinfo : EIATTR_FRAME_SIZE
	.align		4
.L_1:
        /*000c*/ 	.byte	0x04, 0x11
        /*000e*/ 	.short	(.L_3 - .L_2)
	.align		4
.L_2:
        /*0010*/ 	.word	index@(gluon_mma)
        /*0014*/ 	.word	0x00000050


	//----- nvinfo : EIATTR_MIN_STACK_SIZE
	.align		4
.L_3:
        /*0018*/ 	.byte	0x04, 0x12
        /*001a*/ 	.short	(.L_5 - .L_4)
	.align		4
.L_4:
        /*001c*/ 	.word	index@(gluon_mma)
        /*0020*/ 	.word	0x00000050
.L_5:


//--------------------- .nv.compat                --------------------------
	.section	.nv.compat,"",@"SHT_CUDA_COMPAT_INFO"
	.align	4
        /*0000*/ 	.byte	0x02, 0x09, 0x01, 0x00, 0x02, 0x02, 0x04, 0x00, 0x02, 0x05, 0x05, 0x00, 0x03, 0x07, 0x01, 0x01
        /*0010*/ 	.byte	0x02, 0x03, 0x00, 0x00, 0x02, 0x06, 0x01, 0x00, 0x04, 0x0b, 0x08, 0x00, 0x00, 0x00, 0x00, 0x00
        /*0020*/ 	.byte	0x00, 0x00, 0x00, 0x00


//--------------------- .nv.info.gluon_mma        --------------------------
	.section	.nv.info.gluon_mma,"",@"SHT_CUDA_INFO"
	.sectionflags	@""
	.align	4


	//----- nvinfo : EIATTR_CUDA_API_VERSION
	.align		4
        /*0000*/ 	.byte	0x04, 0x37
        /*0002*/ 	.short	(.L_7 - .L_6)
.L_6:
        /*0004*/ 	.word	0x00000082


	//----- nvinfo : EIATTR_KPARAM_INFO
	.align		4
.L_7:
        /*0008*/ 	.byte	0x04, 0x17
        /*000a*/ 	.short	(.L_9 - .L_8)
.L_8:
        /*000c*/ 	.word	0x00000000
        /*0010*/ 	.short	0x0004
        /*0012*/ 	.short	0x0020
        /*0014*/ 	.byte	0x00, 0xf4, 0x21, 0x00


	//----- nvinfo : EIATTR_KPARAM_INFO
	.align		4
.L_9:
        /*0018*/ 	.byte	0x04, 0x17
        /*001a*/ 	.short	(.L_11 - .L_10)
.L_10:
        /*001c*/ 	.word	0x00000000
        /*0020*/ 	.short	0x0003
        /*0022*/ 	.short	0x0018
        /*0024*/ 	.byte	0x00, 0xf4, 0x21, 0x00


	//----- nvinfo : EIATTR_KPARAM_INFO
	.align		4
.L_11:
        /*0028*/ 	.byte	0x04, 0x17
        /*002a*/ 	.short	(.L_13 - .L_12)
.L_12:
        /*002c*/ 	.word	0x00000000
        /*0030*/ 	.short	0x0002
        /*0032*/ 	.short	0x0010
        /*0034*/ 	.byte	0x00, 0xf4, 0x21, 0x00


	//----- nvinfo : EIATTR_KPARAM_INFO
	.align		4
.L_13:
        /*0038*/ 	.byte	0x04, 0x17
        /*003a*/ 	.short	(.L_15 - .L_14)
.L_14:
        /*003c*/ 	.word	0x00000000
        /*0040*/ 	.short	0x0001
        /*0042*/ 	.short	0x0008
        /*0044*/ 	.byte	0x00, 0xf4, 0x21, 0x00


	//----- nvinfo : EIATTR_KPARAM_INFO
	.align		4
.L_15:
        /*0048*/ 	.byte	0x04, 0x17
        /*004a*/ 	.short	(.L_17 - .L_16)
.L_16:
        /*004c*/ 	.word	0x00000000
        /*0050*/ 	.short	0x0000
        /*0052*/ 	.short	0x0000
        /*0054*/ 	.byte	0x00, 0xf4, 0x21, 0x00


	//----- nvinfo : EIATTR_SPARSE_MMA_MASK
	.align		4
.L_17:
        /*0058*/ 	.byte	0x03, 0x50
        /*005a*/ 	.short	0x0000


	//----- nvinfo : EIATTR_MAXREG_COUNT
	.align		4
        /*005c*/ 	.byte	0x03, 0x1b
        /*005e*/ 	.short	0x00ff


	//----- nvinfo : EIATTR_NUM_BARRIERS
	.align		4
        /*0060*/ 	.byte	0x02, 0x4c
        /*0062*/ 	.byte	0x01
	.zero		1


	//----- nvinfo : EIATTR_ANNOTATIONS
	.align		4
        /*0064*/ 	.byte	0x04, 0x55
        /*0066*/ 	.short	(.L_19 - .L_18)


	//   ....[0]....
.L_18:
        /*0068*/ 	.word	0x00000001
        /*006c*/ 	.byte	0x00, 0x35, 0x00, 0x00, 0x01, 0x00, 0x00, 0x00, 0x10, 0x35, 0x00, 0x00, 0x01, 0x00, 0x00, 0x00
        /* <DEDUP_REMOVED lines=16> */
        /*017c*/ 	.byte	0x00, 0x59, 0x00, 0x00, 0x01, 0x00, 0x00, 0x00, 0xc0, 0x59, 0x00, 0x00


	//----- nvinfo : EIATTR_MERCURY_ISA_VERSION
	.align		4
.L_19:
        /*0188*/ 	.byte	0x03, 0x5f
        /*018a*/ 	.short	0x0101


	//----- nvinfo : EIATTR_EXIT_INSTR_OFFSETS
	.align		4
        /*018c*/ 	.byte	0x04, 0x1c
        /*018e*/ 	.short	(.L_21 - .L_20)


	//   ....[0]....
.L_20:
        /*0190*/ 	.word	0x00006ba0


	//----- nvinfo : EIATTR_REQNTID
	.align		4
.L_21:
        /*0194*/ 	.byte	0x04, 0x10
        /*0196*/ 	.short	(.L_23 - .L_22)
.L_22:
        /*0198*/ 	.word	0x00000080
        /*019c*/ 	.word	0x00000001
        /*01a0*/ 	.word	0x00000001


	//----- nvinfo : EIATTR_CBANK_PARAM_SIZE
	.align		4
.L_23:
        /*01a4*/ 	.byte	0x03, 0x19
        /*01a6*/ 	.short	0x0028


	//----- nvinfo : EIATTR_PARAM_CBANK
	.align		4
        /*01a8*/ 	.byte	0x04, 0x0a
        /*01aa*/ 	.short	(.L_25 - .L_24)
	.align		4
.L_24:
        /*01ac*/ 	.word	index@(.nv.constant0.gluon_mma)
        /*01b0*/ 	.short	0x0210
        /*01b2*/ 	.short	0x0028


	//----- nvinfo : EIATTR_SW_WAR
	.align		4
.L_25:
        /*01b4*/ 	.byte	0x04, 0x36
        /*01b6*/ 	.short	(.L_27 - .L_26)
.L_26:
        /*01b8*/ 	.word	0x00000008
.L_27:


//--------------------- .nv.callgraph             --------------------------
	.section	.nv.callgraph,"",@"SHT_CUDA_CALLGRAPH"
	.align	4
	.sectionentsize	8
	.align		4
        /*0000*/ 	.word	0x00000000
	.align		4
        /*0004*/ 	.word	0xffffffff
	.align		4
        /*0008*/ 	.word	0x00000000
	.align		4
        /*000c*/ 	.word	0xfffffffe
	.align		4
        /*0010*/ 	.word	0x00000000
	.align		4
        /*0014*/ 	.word	0xfffffffd
	.align		4
        /*0018*/ 	.word	0x00000000
	.align		4
        /*001c*/ 	.word	0xfffffffc


//--------------------- .text.gluon_mma           --------------------------
	.section	.text.gluon_mma,"ax",@progbits
	.align	128
        .global         gluon_mma
        .type           gluon_mma,@function
        .size           gluon_mma,(.L_x_1 - gluon_mma)
        .other          gluon_mma,@"STO_CUDA_ENTRY STV_DEFAULT"
gluon_mma:
.text.gluon_mma:
[----:B------:R-:W0:Y:S01]  /*0000*/  LDC R1, c[0x0][0x28] ;  /* 0x00000a00ff017b82 */ /* 0x000e220000000800 */
[----:B------:R-:W1:Y:S07]  /*0010*/  S2R R158, SR_TID.X ;  /* 0x00000000009e7919 */ /* 0x000e6e0000002100 */
[----:B------:R-:W2:Y:S01]  /*0020*/  LDC.64 R2, c[0x0][0x210] ;  /* 0x00008400ff027b82 */ /* 0x000ea20000000a00 */
[----:B------:R-:W-:Y:S01]  /*0030*/  ULDC.64 UR10, c[0x0][0x208] ;  /* 0x00008200000a7ab9 */ /* 0x000fe20000000a00 */
[----:B0-----:R-:W-:Y:S01]  /*0040*/  VIADD R1, R1, 0xffffffb0 ;  /* 0xffffffb001017836 */ /* 0x001fe20000000000 */
[----:B-1----:R-:W-:-:S02]  /*0050*/  LOP3.LUT R0, R158, 0x60, RZ, 0xc0, !PT ;  /* 0x000000609e007812 */ /* 0x002fc400078ec0ff */
[----:B------:R-:W-:-:S03]  /*0060*/  LOP3.LUT R160, R158, 0x1f, RZ, 0xc0, !PT ;  /* 0x0000001f9ea07812 */ /* 0x000fc600078ec0ff */
[----:B------:R-:W-:-:S04]  /*0070*/  IMAD.SHL.U32 R252, R0, 0x4, RZ ;  /* 0x0000000400fc7824 */ /* 0x000fc800078e00ff */
[----:B--2---:R-:W-:-:S04]  /*0080*/  IMAD.WIDE.U32 R2, R252, 0x2, R2 ;  /* 0x00000002fc027825 */ /* 0x004fc800078e0002 */
[----:B------:R-:W-:-:S05]  /*0090*/  IMAD.WIDE.U32 R2, R160, 0x2, R2 ;  /* 0x00000002a0027825 */ /* 0x000fca00078e0002 */
[----:B------:R-:W2:Y:S04]  /*00a0*/  LDG.E.U16 R5, desc[UR10][R2.64] ;  /* 0x0000000a02057981 */ /* 0x000ea8000c1e1500 */
[----:B------:R-:W3:Y:S04]  /*00b0*/  LDG.E.U16 R4, desc[UR10][R2.64+0x7c00] ;  /* 0x007c000a02047981 */ /* 0x000ee8000c1e1500 */
[----:B------:R-:W4:Y:S04]  /*00c0*/  LDG.E.U16 R6, desc[UR10][R2.64+0x7c40] ;  /* 0x007c400a02067981 */ /* 0x000f28000c1e1500 */
[----:B------:R-:W5:Y:S04]  /*00d0*/  LDG.E.U16 R7, desc[UR10][R2.64+0x40] ;  /* 0x0000400a02077981 */ /* 0x000f68000c1e1500 */
        /* <DEDUP_REMOVED lines=195> */
[----:B------:R-:W5:Y:S01]  /*0d10*/  LDG.E.U16 R154, desc[UR10][R2.64+0xc4c0] ;  /* 0x00c4c00a029a7981 */ /* 0x000f62000c1e1500 */
[----:B------:R-:W0:Y:S01]  /*0d20*/  S2UR UR4, SR_CgaCtaId ;  /* 0x00000000000479c3 */ /* 0x000e220000008800 */
[----:B------:R-:W-:Y:S01]  /*0d30*/  UMOV UR8, 0x400 ;  /* 0x0000040000087882 */ /* 0x000fe20000000000 */
[----:B------:R-:W-:-:S02]  /*0d40*/  SHF.R.U32.HI R0, RZ, 0x1, R0 ;  /* 0x00000001ff007819 */ /* 0x000fc40000011600 */
[----:B------:R-:W-:-:S04]  /*0d50*/  LEA R156, R160, R252, 0x1 ;  /* 0x000000fca09c7211 */ /* 0x000fc800078e08ff */
[----:B------:R-:W-:Y:S01]  /*0d60*/  LOP3.LUT R0, R156, R0, RZ, 0x3c, !PT ;  /* 0x000000009c007212 */ /* 0x000fe200078e3cff */
[----:B0-----:R-:W-:-:S03]  /*0d70*/  ULEA UR8, UR4, UR8, 0x18 ;  /* 0x0000000804087291 */ /* 0x001fc6000f8ec03f */
[----:B------:R-:W-:-:S06]  /*0d80*/  ULDC.64 UR4, c[0x0][0x210] ;  /* 0x0000840000047ab9 */ /* 0x000fcc0000000a00 */
[----:B--2---:R-:W-:Y:S04]  /*0d90*/  STS.U16 [R0+UR8], R5 ;  /* 0x0000000500007988 */ /* 0x004fe80008000408 */
[----:B---3--:R0:W-:Y:S02]  /*0da0*/  STS.U16 [R0+UR8+0x3e40], R4 ;  /* 0x003e400400007988 */ /* 0x0081e40008000408 */
[----:B0-----:R-:W0:Y:S02]  /*0db0*/  LDC.64 R4, c[0x0][0x218] ;  /* 0x00008600ff047b82 */ /* 0x001e240000000a00 */
[----:B----4-:R1:W-:Y:S04]  /*0dc0*/  STS.U16 [R0+UR8+0x3e00], R6 ;  /* 0x003e000600007988 */ /* 0x0103e80008000408 */
[----:B-----5:R2:W-:Y:S01]  /*0dd0*/  STS.U16 [R0+UR8+0x40], R7 ;  /* 0x0000400700007988 */ /* 0x0205e20008000408 */
[----:B-1----:R-:W-:-:S05]  /*0de0*/  IMAD.SHL.U32 R6, R158, 0x4, RZ ;  /* 0x000000049e067824 */ /* 0x002fca00078e00ff */
[----:B--2---:R-:W-:-:S04]  /*0df0*/  LOP3.LUT R7, R6, 0x180, RZ, 0xc0, !PT ;  /* 0x0000018006077812 */ /* 0x004fc800078ec0ff */
[----:B------:R-:W-:Y:S01]  /*0e00*/  LEA R6, P0, R7, UR4, 0x1 ;  /* 0x0000000407067c11 */ /* 0x000fe2000f8008ff */
[----:B0-----:R-:W-:-:S03]  /*0e10*/  IMAD.WIDE.U32 R4, R252, 0x2, R4 ;  /* 0x00000002fc047825 */ /* 0x001fc600078e0004 */
[----:B------:R-:W-:Y:S01]  /*0e20*/  LEA.HI.X R7, R7, UR5, RZ, 0x1, P0 ;  /* 0x0000000507077c11 */ /* 0x000fe200080f0cff */
[----:B------:R0:W-:Y:S02]  /*0e30*/  STS.U16 [R0+UR8+0x8000], R9 ;  /* 0x0080000900007988 */ /* 0x0001e40008000408 */
[C---:B------:R-:W-:Y:S02]  /*0e40*/  IMAD.WIDE.U32 R6, R160.reuse, 0x2, R6 ;  /* 0x00000002a0067825 */ /* 0x040fe400078e0006 */
[----:B------:R1:W-:Y:S02]  /*0e50*/  STS.U16 [R0+UR8+0x8040], R11 ;  /* 0x0080400b00007988 */ /* 0x0003e40008000408 */
[----:B------:R-:W-:Y:S02]  /*0e60*/  IMAD.WIDE.U32 R4, R160, 0x2, R4 ;  /* 0x00000002a0047825 */ /* 0x000fe400078e0004 */
[----:B------:R2:W-:Y:S04]  /*0e70*/  STS.U16 [R0+UR8+0x240], R13 ;  /* 0x0002400d00007988 */ /* 0x0005e80008000408 */
        /* <DEDUP_REMOVED lines=177> */
[----:B------:R-:W-:Y:S04]  /*1990*/  STS.U16 [R0+UR8+0x5c00], R124 ;  /* 0x005c007c00007988 */ /* 0x000fe80008000408 */
        /* <DEDUP_REMOVED lines=15> */
[----:B0-----:R-:W5:Y:S04]  /*1a90*/  LDG.E.U16 R9, desc[UR10][R2.64+0xc800] ;  /* 0x00c8000a02097981 */ /* 0x001f68000c1e1500 */
[----:B-1----:R-:W5:Y:S04]  /*1aa0*/  LDG.E.U16 R11, desc[UR10][R2.64+0xc840] ;  /* 0x00c8400a020b7981 */ /* 0x002f68000c1e1500 */
[----:B--2---:R-:W2:Y:S04]  /*1ab0*/  LDG.E.U16 R13, desc[UR10][R2.64+0xc880] ;  /* 0x00c8800a020d7981 */ /* 0x004ea8000c1e1500 */
[----:B---3--:R-:W3:Y:S04]  /*1ac0*/  LDG.E.U16 R15, desc[UR10][R2.64+0xc8c0] ;  /* 0x00c8c00a020f7981 */ /* 0x008ee8000c1e1500 */
[----:B----4-:R-:W4:Y:S04]  /*1ad0*/  LDG.E.U16 R17, desc[UR10][R2.64+0xcc00] ;  /* 0x00cc000a02117981 */ /* 0x010f28000c1e1500 */
[----:B-----5:R-:W5:Y:S04]  /*1ae0*/  LDG.E.U16 R19, desc[UR10][R2.64+0xcc40] ;  /* 0x00cc400a02137981 */ /* 0x020f68000c1e1500 */
        /* <DEDUP_REMOVED lines=178> */
[----:B------:R-:W-:Y:S04]  /*2610*/  STS.U16 [R0+UR8+0x6400], R9 ;  /* 0x0064000900007988 */ /* 0x000fe80008000408 */
[----:B------:R-:W-:Y:S04]  /*2620*/  STS.U16 [R0+UR8+0x6440], R11 ;  /* 0x0064400b00007988 */ /* 0x000fe80008000408 */
[----:B--2---:R-:W-:Y:S04]  /*2630*/  STS.U16 [R0+UR8+0xe400], R13 ;  /* 0x00e4000d00007988 */ /* 0x004fe80008000408 */
[----:B---3--:R-:W-:Y:S04]  /*2640*/  STS.U16 [R0+UR8+0xe440], R15 ;  /* 0x00e4400f00007988 */ /* 0x008fe80008000408 */
[----:B----4-:R-:W-:Y:S04]  /*2650*/  STS.U16 [R0+UR8+0x6640], R17 ;  /* 0x0066401100007988 */ /* 0x010fe80008000408 */
[----:B-----5:R-:W-:Y:S04]  /*2660*/  STS.U16 [R0+UR8+0x6600], R19 ;  /* 0x0066001300007988 */ /* 0x020fe80008000408 */
        /* <DEDUP_REMOVED lines=177> */
[----:B------:R-:W-:Y:S01]  /*3180*/  STS.U16 [R0+UR8+0x17e00], R122 ;  /* 0x017e007a00007988 */ /* 0x000fe20008000408 */
[----:B------:R-:W-:Y:S01]  /*3190*/  BAR.SYNC.DEFER_BLOCKING 0x0 ;  /* 0x0000000000007b1d */ /* 0x000fe20000010000 */
[----:B------:R-:W-:-:S04]  /*31a0*/  UIADD3 UR4, UR8, 0x10000, URZ ;  /* 0x0001000008047890 */ /* 0x000fc8000fffe03f */
[----:B------:R-:W-:Y:S02]  /*31b0*/  USHF.R.U32.HI UR9, URZ, 0x4, UR4 ;  /* 0x000000043f097899 */ /* 0x000fe40008011604 */
[----:B------:R-:W-:Y:S02]  /*31c0*/  USHF.R.U32.HI UR4, URZ, 0x4, UR8 ;  /* 0x000000043f047899 */ /* 0x000fe40008011608 */
[----:B------:R-:W-:Y:S02]  /*31d0*/  USGXT.U32 UR9, UR9, 0xe ;  /* 0x0000000e0909789a */ /* 0x000fe40008000000 */
[----:B------:R-:W-:Y:S02]  /*31e0*/  USGXT.U32 UR4, UR4, 0xe ;  /* 0x0000000e0404789a */ /* 0x000fe40008000000 */
[----:B------:R-:W-:Y:S01]  /*31f0*/  ULOP3.LUT UR6, UR9, 0x4000000, URZ, 0xfc, !UPT ;  /* 0x0400000009067892 */ /* 0x000fe2000f8efc3f */
[----:B------:R-:W-:Y:S01]  /*3200*/  UMOV UR5, 0x40000040 ;  /* 0x4000004000057882 */ /* 0x000fe20000000000 */
[----:B------:R-:W-:Y:S01]  /*3210*/  UMOV UR7, 0x40000040 ;  /* 0x4000004000077882 */ /* 0x000fe20000000000 */
[----:B0-----:R-:W-:-:S06]  /*3220*/  WARPGROUP.ARRIVE ;  /* 0x00000000000079c5 */ /* 0x001fcc0000000000 */
[----:B------:R-:W-:Y:S01]  /*3230*/  HGMMA.64x128x16.F32.BF16 R124, gdesc[UR4].tnspB, RZ, !UPT, gsb0 ;  /* 0x41e00000047c79f0 */ /* 0x000fe2000c0018ff */
[----:B------:R-:W-:Y:S02]  /*3240*/  UIADD3 UR12, UP0, UR4, 0x2, URZ ;  /* 0x00000002040c7890 */ /* 0x000fe4000ff1e03f */
[----:B------:R-:W-:Y:S01]  /*3250*/  UIADD3 UR14, UP1, UR9, 0x4000080, URZ ;  /* 0x04000080090e7890 */ /* 0x000fe2000ff3e03f */
[----:B------:R-:W-:Y:S01]  /*3260*/  UMOV UR4, URZ ;  /* 0x0000003f00047c82 */ /* 0x000fe20008000000 */
[----:B------:R-:W-:Y:S01]  /*3270*/  UMOV UR5, URZ ;  /* 0x0000003f00057c82 */ /* 0x000fe20008000000 */
[----:B------:R-:W-:Y:S02]  /*3280*/  UIADD3.X UR13, UR4, 0x40000040, URZ, UP0, !UPT ;  /* 0x40000040040d7890 */ /* 0x000fe400087fe43f */
[----:B------:R-:W-:Y:S02]  /*3290*/  UIADD3.X UR15, UR5, 0x40000040, URZ, UP1, !UPT ;  /* 0x40000040050f7890 */ /* 0x000fe40008ffe43f */
[----:B------:R-:W-:-:S02]  /*32a0*/  UIADD3.64 UR36, UR12, 0x2, URZ ;  /* 0x000000020c247897 */ /* 0x000fc4000fffe03f */
[----:B------:R-:W-:Y:S01]  /*32b0*/  UIADD3.64 UR38, UR14, 0x80, URZ ;  /* 0x000000800e267897 */ /* 0x000fe2000fffe03f */
[----:B------:R-:W-:Y:S02]  /*32c0*/  WARPGROUP.DEPBAR.LE gsb0, 0x0 ;  /* 0x00008000000079c5 */ /* 0x000fe40000010000 */
[----:B------:R-:W-:-:S06]  /*32d0*/  WARPGROUP.ARRIVE ;  /* 0x00000000000079c5 */ /* 0x000fcc0000000000 */
[----:B------:R-:W-:Y:S01]  /*32e0*/  HGMMA.64x128x16.F32.BF16 R124, gdesc[UR12].tnspB, R124, gsb0 ;  /* 0x41e000000c7c79f0 */ /* 0x000fe2000800187c */
[----:B------:R-:W-:Y:S02]  /*32f0*/  UIADD3.64 UR32, UR12, 0x4, URZ ;  /* 0x000000040c207897 */ /* 0x000fe4000fffe03f */
        /* <DEDUP_REMOVED lines=25> */
[----:B------:R-:W-:Y:S02]  /*3490*/  WARPGROUP.DEPBAR.LE gsb0, 0x0 ;  /* 0x00008000000079c5 */ /* 0x000fe40000010000 */
[----:B------:R-:W-:-:S07]  /*34a0*/  WARPGROUP.ARRIVE ;  /* 0x00000000000079c5 */ /* 0x000fce0000000000 */
[----:B------:R-:W-:Y:S01]  /*34b0*/  HGMMA.64x128x16.F32.BF16 R124, gdesc[UR16].tnspB, R124, gsb0 ;  /* 0x41e00000107c79f0 */ /* 0x000fe2000800187c */
[----:B------:R-:W-:Y:S01]  /*34c0*/  UIADD3.64 UR40, UR12, 0x200, URZ ;  /* 0x000002000c287897 */ /* 0x000fe2000fffe03f */
[----:B------:R-:W-:Y:S01]  /*34d0*/  UMOV UR42, UR14 ;  /* 0x0000000e002a7c82 */ /* 0x000fe20008000000 */
[----:B------:R-:W-:Y:S01]  /*34e0*/  UMOV UR43, UR15 ;  /* 0x0000000f002b7c82 */ /* 0x000fe20008000000 */
[----:B------:R-:W-:Y:S02]  /*34f0*/  WARPGROUP.DEPBAR.LE gsb0, 0x0 ;  /* 0x00008000000079c5 */ /* 0x000fe40000010000 */
[----:B------:R-:W-:Y:S04]  /*3500*/  STL [R1+0x18], R130 ;  /* 0x0000188201007387 */ /* 0x000fe80000100800 */
[----:B------:R-:W-:Y:S04]  /*3510*/  STL [R1+0x30], R136 ;  /* 0x0000308801007387 */ /* 0x000fe80000100800 */
[----:B------:R-:W-:Y:S01]  /*3520*/  STL [R1+0x38], R138 ;  /* 0x0000388a01007387 */ /* 0x000fe20000100800 */
[----:B-1----:R-:W-:-:S03]  /*3530*/  IMAD.MOV.U32 R251, RZ, RZ, R154 ;  /* 0x000000fffffb7224 */ /* 0x002fc600078e009a */
[----:B------:R-:W-:Y:S01]  /*3540*/  STL [R1+0x40], R144 ;  /* 0x0000409001007387 */ /* 0x000fe20000100800 */
[----:B--2---:R-:W-:Y:S01]  /*3550*/  IMAD.MOV.U32 R14, RZ, RZ, R153 ;  /* 0x000000ffff0e7224 */ /* 0x004fe200078e0099 */
[----:B------:R-:W-:Y:S02]  /*3560*/  MOV R15, R155 ;  /* 0x0000009b000f7202 */ /* 0x000fe40000000f00 */
[----:B------:R-:W-:Y:S01]  /*3570*/  STL [R1+0x44], R146 ;  /* 0x0000449201007387 */ /* 0x000fe20000100800 */
[----:B------:R-:W-:Y:S01]  /*3580*/  IMAD.MOV.U32 R252, RZ, RZ, R158 ;  /* 0x000000fffffc7224 */ /* 0x000fe200078e009e */
[----:B------:R-:W-:Y:S01]  /*3590*/  MOV R246, R174 ;  /* 0x000000ae00f67202 */ /* 0x000fe20000000f00 */
[----:B------:R-:W-:Y:S01]  /*35a0*/  IMAD.MOV.U32 R247, RZ, RZ, R172 ;  /* 0x000000fffff77224 */ /* 0x000fe200078e00ac */
[----:B------:R-:W-:Y:S01]  /*35b0*/  STL [R1+0x48], R152 ;  /* 0x0000489801007387 */ /* 0x000fe20000100800 */
[----:B------:R-:W-:Y:S01]  /*35c0*/  IMAD.MOV.U32 R245, RZ, RZ, R160 ;  /* 0x000000fffff57224 */ /* 0x000fe200078e00a0 */
[----:B------:R-:W-:Y:S01]  /*35d0*/  MOV R243, R176 ;  /* 0x000000b000f37202 */ /* 0x000fe20000000f00 */
        /* <DEDUP_REMOVED lines=17> */
[----:B------:R0:W-:Y:S01]  /*36f0*/  STL [R1+0x4c], R156 ;  /* 0x00004c9c01007387 */ /* 0x0001e20000100800 */
[----:B------:R-:W-:Y:S01]  /*3700*/  IMAD.MOV.U32 R230, RZ, RZ, R175 ;  /* 0x000000ffffe67224 */ /* 0x000fe200078e00af */
[----:B------:R-:W-:Y:S01]  /*3710*/  MOV R219, R187 ;  /* 0x000000bb00db7202 */ /* 0x000fe20000000f00 */
[----:B------:R-:W-:-:S02]  /*3720*/  IMAD.MOV.U32 R229, RZ, RZ, R161 ;  /* 0x000000ffffe57224 */ /* 0x000fc400078e00a1 */
[----:B------:R-:W-:Y:S02]  /*3730*/  IMAD.MOV.U32 R227, RZ, RZ, R177 ;  /* 0x000000ffffe37224 */ /* 0x000fe400078e00b1 */
[----:B------:R-:W-:Y:S02]  /*3740*/  IMAD.MOV.U32 R226, RZ, RZ, R179 ;  /* 0x000000ffffe27224 */ /* 0x000fe400078e00b3 */
[----:B------:R-:W-:Y:S02]  /*3750*/  IMAD.MOV.U32 R224, RZ, RZ, R167 ;  /* 0x000000ffffe07224 */ /* 0x000fe400078e00a7 */
[----:B------:R-:W-:Y:S02]  /*3760*/  IMAD.MOV.U32 R223, RZ, RZ, R181 ;  /* 0x000000ffffdf7224 */ /* 0x000fe400078e00b5 */
[----:B------:R-:W-:Y:S02]  /*3770*/  IMAD.MOV.U32 R216, RZ, RZ, R169 ;  /* 0x000000ffffd87224 */ /* 0x000fe400078e00a9 */
[----:B------:R-:W-:-:S02]  /*3780*/  IMAD.MOV.U32 R218, RZ, RZ, R185 ;  /* 0x000000ffffda7224 */ /* 0x000fc400078e00b9 */
[----:B0-----:R-:W-:-:S06]  /*3790*/  WARPGROUP.ARRIVE ;  /* 0x00000000000079c5 */ /* 0x001fcc0000000000 */
[----:B------:R-:W-:Y:S01]  /*37a0*/  HGMMA.64x128x16.F32.BF16 R152, gdesc[UR4].tnspB, RZ, !UPT, gsb0 ;  /* 0x41e00000049879f0 */ /* 0x000fe2000c0018ff */
[----:B------:R-:W-:Y:S02]  /*37b0*/  UIADD3.64 UR36, UR12, 0x202, URZ ;  /* 0x000002020c247897 */ /* 0x000fe4000fffe03f */
[----:B------:R-:W-:Y:S02]  /*37c0*/  WARPGROUP.DEPBAR.LE gsb0, 0x0 ;  /* 0x00008000000079c5 */ /* 0x000fe40000010000 */
[----:B------:R-:W-:-:S07]  /*37d0*/  WARPGROUP.ARRIVE ;  /* 0x00000000000079c5 */ /* 0x000fce0000000000 */
[----:B------:R-:W-:Y:S01]  /*37e0*/  HGMMA.64x128x16.F32.BF16 R152, gdesc[UR40].tnspB, R152, gsb0 ;  /* 0x41e00000289879f0 */ /* 0x000fe20008001898 */
        /* <DEDUP_REMOVED lines=20> */
[----:B------:R-:W-:Y:S01]  /*3930*/  UIADD3.64 UR4, UR12, 0x3fe, URZ ;  /* 0x000003fe0c047897 */ /* 0x000fe2000fffe03f */
        /* <DEDUP_REMOVED lines=17> */
[----:B------:R-:W-:-:S02]  /*3a50*/  WARPGROUP.DEPBAR.LE gsb0, 0x0 ;  /* 0x00008000000079c5 */ /* 0x000fc40000010000 */
[----:B------:R-:W-:-:S06]  /*3a60*/  WARPGROUP.ARRIVE ;  /* 0x00000000000079c5 */ /* 0x000fcc0000000000 */
[----:B------:R-:W-:Y:S01]  /*3a70*/  HGMMA.64x128x16.F32.BF16 R152, gdesc[UR16].tnspB, R152, gsb0 ;  /* 0x41e00000109879f0 */ /* 0x000fe20008001898 */
[----:B------:R-:W-:Y:S02]  /*3a80*/  IMAD.MOV.U32 R23, RZ, RZ, R131 ;  /* 0x000000ffff177224 */ /* 0x000fe400078e0083 */
[----:B------:R-:W-:Y:S02]  /*3a90*/  IMAD.MOV.U32 R21, RZ, RZ, R147 ;  /* 0x000000ffff157224 */ /* 0x000fe400078e0093 */
[----:B------:R-:W-:Y:S02]  /*3aa0*/  IMAD.MOV.U32 R20, RZ, RZ, R133 ;  /* 0x000000ffff147224 */ /* 0x000fe400078e0085 */
[----:B------:R-:W-:Y:S02]  /*3ab0*/  IMAD.MOV.U32 R18, RZ, RZ, R149 ;  /* 0x000000ffff127224 */ /* 0x000fe400078e0095 */
[----:B------:R-:W-:Y:S02]  /*3ac0*/  IMAD.MOV.U32 R17, RZ, RZ, R151 ;  /* 0x000000ffff117224 */ /* 0x000fe400078e0097 */
[----:B------:R-:W-:Y:S01]  /*3ad0*/  IMAD.MOV.U32 R13, RZ, RZ, R139 ;  /* 0x000000ffff0d7224 */ /* 0x000fe200078e008b */
[----:B------:R-:W-:Y:S01]  /*3ae0*/  UIADD3.64 UR40, UR12, 0x400, URZ ;  /* 0x000004000c287897 */ /* 0x000fe2000fffe03f */
[----:B------:R-:W-:Y:S01]  /*3af0*/  UMOV UR42, UR14 ;  /* 0x0000000e002a7c82 */ /* 0x000fe20008000000 */
[----:B------:R-:W-:-:S02]  /*3b00*/  WARPGROUP.DEPBAR.LE gsb0, 0x0 ;  /* 0x00008000000079c5 */ /* 0x000fc40000010000 */
[----:B------:R-:W-:-:S06]  /*3b10*/  WARPGROUP.ARRIVE ;  /* 0x00000000000079c5 */ /* 0x000fcc0000000000 */
[----:B------:R-:W-:Y:S01]  /*3b20*/  HGMMA.64x128x16.F32.BF16 R88, gdesc[UR4].tnspB, RZ, !UPT, gsb0 ;  /* 0x41e00000045879f0 */ /* 0x000fe2000c0018ff */
[----:B------:R-:W-:Y:S01]  /*3b30*/  UMOV UR43, UR15 ;  /* 0x0000000f002b7c82 */ /* 0x000fe20008000000 */
[----:B------:R-:W-:Y:S01]  /*3b40*/  UIADD3.64 UR36, UR12, 0x402, URZ ;  /* 0x000004020c247897 */ /* 0x000fe2000fffe03f */
        /* <DEDUP_REMOVED lines=22> */
[----:B------:R-:W-:Y:S03]  /*3cb0*/  HGMMA.64x128x16.F32.BF16 R88, gdesc[UR20].tnspB, R88, gsb0 ;  /* 0x41e00000145879f0 */ /* 0x000fe60008001858 */
[----:B------:R-:W0:Y:S01]  /*3cc0*/  S2R R248, SR_TID.X ;  /* 0x0000000000f87919 */ /* 0x000e220000002100 */
[----:B------:R-:W-:Y:S01]  /*3cd0*/  UIADD3.64 UR4, UR12, 0x5fe, URZ ;  /* 0x000005fe0c047897 */ /* 0x000fe2000fffe03f */
[----:B0-----:R-:W-:Y:S01]  /*3ce0*/  IMAD.SHL.U32 R0, R248, 0x20, RZ ;  /* 0x00000020f8007824 */ /* 0x001fe200078e00ff */
[----:B------:R-:W-:Y:S02]  /*3cf0*/  WARPGROUP.DEPBAR.LE gsb0, 0x0 ;  /* 0x00008000000079c5 */ /* 0x000fe40000010000 */
[----:B------:R-:W-:-:S06]  /*3d00*/  WARPGROUP.ARRIVE ;  /* 0x00000000000079c5 */ /* 0x000fcc0000000000 */
[----:B------:R-:W-:Y:S01]  /*3d10*/  HGMMA.64x128x16.F32.BF16 R88, gdesc[UR16].tnspB, R88, gsb0 ;  /* 0x41e00000105879f0 */ /* 0x000fe20008001858 */
[----:B------:R-:W-:Y:S02]  /*3d20*/  SHF.R.S32.HI R4, RZ, 0x2, R248 ;  /* 0x00000002ff047819 */ /* 0x000fe400000114f8 */
[----:B------:R-:W-:Y:S02]  /*3d30*/  SHF.L.U32 R2, R248, 0x4, RZ ;  /* 0x00000004f8027819 */ /* 0x000fe400000006ff */
[----:B------:R-:W-:Y:S02]  /*3d40*/  LOP3.LUT R3, R0, 0x60, RZ, 0xc0, !PT ;  /* 0x0000006000037812 */ /* 0x000fe400078ec0ff */
[----:B------:R-:W-:Y:S02]  /*3d50*/  SGXT R0, R4, 0x1 ;  /* 0x000000010400781a */ /* 0x000fe40000000200 */
[----:B------:R-:W-:Y:S01]  /*3d60*/  LOP3.LUT R3, R3, 0x780, R2, 0xf8, !PT ;  /* 0x0000078003037812 */ /* 0x000fe200078ef802 */
[----:B------:R-:W-:-:S03]  /*3d70*/  IMAD.MOV.U32 R4, RZ, RZ, R25 ;  /* 0x000000ffff047224 */ /* 0x000fc600078e0019 */
[----:B------:R-:W-:Y:S02]  /*3d80*/  LOP3.LUT R0, R3, 0x2010, R0, 0xf8, !PT ;  /* 0x0000201003007812 */ /* 0x000fe400078ef800 */
[----:B------:R-:W-:Y:S01]  /*3d90*/  MOV R3, R24 ;  /* 0x0000001800037202 */ /* 0x000fe20000000f00 */
[----:B------:R-:W-:Y:S02]  /*3da0*/  WARPGROUP.DEPBAR.LE gsb0, 0x0 ;  /* 0x00008000000079c5 */ /* 0x000fe40000010000 */
[----:B------:R-:W-:-:S06]  /*3db0*/  WARPGROUP.ARRIVE ;  /* 0x00000000000079c5 */ /* 0x000fcc0000000000 */
[----:B------:R-:W-:Y:S01]  /*3dc0*/  HGMMA.64x128x16.F32.BF16 R24, gdesc[UR4].tnspB, RZ, !UPT, gsb0 ;  /* 0x41e00000041879f0 */ /* 0x000fe2000c0018ff */
[----:B------:R-:W-:Y:S01]  /*3dd0*/  UIADD3.64 UR4, UR12, 0x600, URZ ;  /* 0x000006000c047897 */ /* 0x000fe2000fffe03f */
[----:B------:R-:W-:Y:S01]  /*3de0*/  UMOV UR6, UR14 ;  /* 0x0000000e00067c82 */ /* 0x000fe20008000000 */
[----:B------:R-:W-:Y:S01]  /*3df0*/  UMOV UR7, UR15 ;  /* 0x0000000f00077c82 */ /* 0x000fe20008000000 */
        /* <DEDUP_REMOVED lines=24> */
[----:B------:R-:W-:-:S06]  /*3f80*/  WARPGROUP.ARRIVE ;  /* 0x00000000000079c5 */ /* 0x000fcc0000000000 */
[----:B------:R-:W-:Y:S03]  /*3f90*/  HGMMA.64x128x16.F32.BF16 R24, gdesc[UR20].tnspB, R24, gsb0 ;  /* 0x41e00000141879f0 */ /* 0x000fe60008001818 */
[----:B------:R-:W-:Y:S02]  /*3fa0*/  WARPGROUP.DEPBAR.LE gsb0, 0x0 ;  /* 0x00008000000079c5 */ /* 0x000fe40000010000 */
[----:B------:R-:W-:-:S07]  /*3fb0*/  WARPGROUP.ARRIVE ;  /* 0x00000000000079c5 */ /* 0x000fce0000000000 */
[----:B------:R-:W-:Y:S03]  /*3fc0*/  HGMMA.64x128x16.F32.BF16 R24, gdesc[UR12].tnspB, R24, gsb0 ;  /* 0x41e000000c1879f0 */ /* 0x000fe60008001818 */
[----:B------:R-:W-:Y:S02]  /*3fd0*/  WARPGROUP.DEPBAR.LE gsb0, 0x0 ;  /* 0x00008000000079c5 */ /* 0x000fe40000010000 */
[----:B------:R-:W-:Y:S06]  /*3fe0*/  BAR.SYNC.DEFER_BLOCKING 0x0 ;  /* 0x0000000000007b1d */ /* 0x000fec0000010000 */
[----:B------:R0:W-:Y:S04]  /*3ff0*/  STS.128 [R0+UR8], R4 ;  /* 0x0000000400007988 */ /* 0x0001e80008000c08 */
[----:B0-----:R-:W2:Y:S04]  /*4000*/  LDL.LU R5, [R1+0x18] ;  /* 0x0000180001057983 */ /* 0x001ea80000300800 */
[----:B------:R-:W2:Y:S04]  /*4010*/  LDL.LU R6, [R1+0x40] ;  /* 0x0000400001067983 */ /* 0x000ea80000300800 */
[----:B------:R-:W2:Y:S01]  /*4020*/  LDL.LU R7, [R1+0x44] ;  /* 0x0000440001077983 */ /* 0x000ea20000300800 */
[----:B------:R-:W-:-:S03]  /*4030*/  IMAD.MOV.U32 R4, RZ, RZ, R3 ;  /* 0x000000ffff047224 */ /* 0x000fc600078e0003 */
[----:B------:R-:W-:Y:S04]  /*4040*/  STS.128 [R0+UR8+0x1000], R8 ;  /* 0x0010000800007988 */ /* 0x000fe80008000c08 */
[----:B--2---:R0:W-:Y:S04]  /*4050*/  STS.128 [R0+UR8+0x800], R4 ;  /* 0x0008000400007988 */ /* 0x0041e80008000c08 */
[----:B0-----:R-:W2:Y:S04]  /*4060*/  LDL.LU R4, [R1+0x30] ;  /* 0x0000300001047983 */ /* 0x001ea80000300800 */
[----:B------:R-:W2:Y:S04]  /*4070*/  LDL.LU R5, [R1+0x38] ;  /* 0x0000380001057983 */ /* 0x000ea80000300800 */
[----:B------:R-:W2:Y:S01]  /*4080*/  LDL.LU R6, [R1+0x48] ;  /* 0x0000480001067983 */ /* 0x000ea20000300800 */
[----:B------:R-:W-:Y:S01]  /*4090*/  IMAD.SHL.U32 R8, R248, 0x100, RZ ;  /* 0x00000100f8087824 */ /* 0x000fe200078e00ff */
[----:B------:R-:W-:-:S04]  /*40a0*/  MOV R7, R251 ;  /* 0x000000fb00077202 */ /* 0x000fc80000000f00 */
[----:B------:R-:W-:-:S04]  /*40b0*/  LOP3.LUT R9, R8, 0x1800, RZ, 0xc0, !PT ;  /* 0x0000180008097812 */ /* 0x000fc800078ec0ff */
[----:B------:R-:W-:Y:S02]  /*40c0*/  LOP3.LUT R9, R9, 0x70, R2, 0xf8, !PT ;  /* 0x0000007009097812 */ /* 0x000fe400078ef802 */
[----:B------:R-:W-:Y:S02]  /*40d0*/  SHF.R.S32.HI R2, RZ, 0x5, R248 ;  /* 0x00000005ff027819 */ /* 0x000fe400000114f8 */
[----:B------:R-:W-:Y:S02]  /*40e0*/  LOP3.LUT R3, R0, 0x10, RZ, 0x3c, !PT ;  /* 0x0000001000037812 */ /* 0x000fe400078e3cff */
[----:B------:R-:W-:Y:S01]  /*40f0*/  SGXT R2, R2, 0x1 ;  /* 0x000000010202781a */ /* 0x000fe20000000200 */
[----:B------:R-:W-:Y:S01]  /*4100*/  IMAD.MOV.U32 R8, RZ, RZ, R20 ;  /* 0x000000ffff087224 */ /* 0x000fe200078e0014 */
[----:B------:R-:W-:Y:S01]  /*4110*/  MOV R11, R17 ;  /* 0x00000011000b7202 */ /* 0x000fe20000000f00 */
[----:B------:R-:W-:Y:S01]  /*4120*/  IMAD.MOV.U32 R10, RZ, RZ, R18 ;  /* 0x000000ffff0a7224 */ /* 0x000fe200078e0012 */
[----:B------:R-:W-:-:S02]  /*4130*/  LOP3.LUT R2, R9, 0x2010, R2, 0x78, !PT ;  /* 0x0000201009027812 */ /* 0x000fc400078e7802 */
[----:B------:R-:W-:Y:S01]  /*4140*/  MOV R9, R19 ;  /* 0x0000001300097202 */ /* 0x000fe20000000f00 */
[----:B------:R-:W-:Y:S01]  /*4150*/  IMAD.MOV.U32 R18, RZ, RZ, R168 ;  /* 0x000000ffff127224 */ /* 0x000fe200078e00a8 */
[----:B------:R-:W-:Y:S02]  /*4160*/  MOV R17, R154 ;  /* 0x0000009a00117202 */ /* 0x000fe40000000f00 */
[----:B------:R-:W-:Y:S01]  /*4170*/  MOV R19, R170 ;  /* 0x000000aa00137202 */ /* 0x000fe20000000f00 */
[----:B------:R-:W-:Y:S01]  /*4180*/  IMAD.MOV.U32 R154, RZ, RZ, R177 ;  /* 0x000000ffff9a7224 */ /* 0x000fe200078e00b1 */
[----:B------:R-:W-:Y:S01]  /*4190*/  MOV R177, R90 ;  /* 0x0000005a00b17202 */ /* 0x000fe20000000f00 */
[----:B------:R-:W-:Y:S01]  /*41a0*/  IMAD.MOV.U32 R90, RZ, RZ, R105 ;  /* 0x000000ffff5a7224 */ /* 0x000fe200078e0069 */
[----:B--2---:R0:W-:Y:S04]  /*41b0*/  STS.128 [R0+UR8+0x1800], R4 ;  /* 0x0018000400007988 */ /* 0x0041e80008000c08 */
[----:B------:R-:W-:Y:S01]  /*41c0*/  STS.128 [R3+UR8+0x1000], R8 ;  /* 0x0010000803007988 */ /* 0x000fe20008000c08 */
[----:B0-----:R-:W-:Y:S01]  /*41d0*/  IMAD.MOV.U32 R4, RZ, RZ, R250 ;  /* 0x000000ffff047224 */ /* 0x001fe200078e00fa */
[----:B------:R-:W-:Y:S01]  /*41e0*/  MOV R5, R249 ;  /* 0x000000f900057202 */ /* 0x000fe20000000f00 */
[----:B------:R-:W-:Y:S01]  /*41f0*/  IMAD.MOV.U32 R6, RZ, RZ, R221 ;  /* 0x000000ffff067224 */ /* 0x000fe200078e00dd */
[----:B------:R-:W-:-:S05]  /*4200*/  MOV R7, R16 ;  /* 0x0000001000077202 */ /* 0x000fca0000000f00 */
[----:B------:R0:W-:Y:S04]  /*4210*/  STS.128 [R3+UR8], R4 ;  /* 0x0000000403007988 */ /* 0x0001e80008000c08 */
[----:B------:R-:W-:Y:S01]  /*4220*/  STS.128 [R3+UR8+0x1800], R12 ;  /* 0x0018000c03007988 */ /* 0x000fe20008000c08 */
[----:B0-----:R-:W-:Y:S01]  /*4230*/  IMAD.MOV.U32 R4, RZ, RZ, R220 ;  /* 0x000000ffff047224 */ /* 0x001fe200078e00dc */
[----:B------:R-:W-:Y:S01]  /*4240*/  MOV R5, R23 ;  /* 0x0000001700057202 */ /* 0x000fe20000000f00 */
[----:B------:R-:W-:Y:S01]  /*4250*/  IMAD.MOV.U32 R6, RZ, RZ, R22 ;  /* 0x000000ffff067224 */ /* 0x000fe200078e0016 */
[----:B------:R-:W-:-:S05]  /*4260*/  MOV R7, R21 ;  /* 0x0000001500077202 */ /* 0x000fca0000000f00 */
[----:B------:R-:W-:Y:S01]  /*4270*/  STS.128 [R3+UR8+0x800], R4 ;  /* 0x0008000403007988 */ /* 0x000fe20008000c08 */
[----:B------:R-:W-:-:S04]  /*4280*/  SHF.L.U32 R16, R248, 0x1, RZ ;  /* 0x00000001f8107819 */ /* 0x000fc800000006ff */
[----:B------:R-:W-:-:S04]  /*4290*/  LOP3.LUT R16, R16, 0x80, RZ, 0xc0, !PT ;  /* 0x0000008010107812 */ /* 0x000fc800078ec0ff */
[----:B------:R-:W-:Y:S01]  /*42a0*/  IADD3 R2, R2, UR8, R16 ;  /* 0x0000000802027c10 */ /* 0x000fe2000fffe010 */
[----:B------:R-:W-:Y:S06]  /*42b0*/  BAR.SYNC.DEFER_BLOCKING 0x0 ;  /* 0x0000000000007b1d */ /* 0x000fec0000010000 */
[----:B------:R-:W0:Y:S04]  /*42c0*/  LDS.128 R20, [R2] ;  /* 0x0000000002147984 */ /* 0x000e280000000c00 */
[----:B------:R-:W1:Y:S04]  /*42d0*/  LDS.128 R12, [R2+0x100] ;  /* 0x00010000020c7984 */ /* 0x000e680000000c00 */
[----:B------:R-:W2:Y:S04]  /*42e0*/  LDS.128 R8, [R2+0x200] ;  /* 0x0002000002087984 */ /* 0x000ea80000000c00 */
[----:B------:R-:W3:Y:S04]  /*42f0*/  LDS.128 R4, [R2+0x300] ;  /* 0x0003000002047984 */ /* 0x000ee80000000c00 */
[----:B------:R-:W-:Y:S04]  /*4300*/  LDS.128 R248, [R2+0x400] ;  /* 0x0004000002f87984 */ /* 0x000fe80000000c00 */
[----:B0-----:R0:W-:Y:S04]  /*4310*/  STL [R1+0x34], R21 ;  /* 0x0000341501007387 */ /* 0x0011e80000100800 */
[----:B------:R4:W-:Y:S04]  /*4320*/  STL [R1+0x3c], R23 ;  /* 0x00003c1701007387 */ /* 0x0009e80000100800 */
[----:B-1----:R-:W-:Y:S04]  /*4330*/  STL.64 [R1+0x20], R12 ;  /* 0x0000200c01007387 */ /* 0x002fe80000100a00 */
[----:B------:R-:W-:Y:S04]  /*4340*/  STL.64 [R1+0x28], R14 ;  /* 0x0000280e01007387 */ /* 0x000fe80000100a00 */
[----:B--2---:R-:W-:Y:S04]  /*4350*/  STL.64 [R1+0x10], R8 ;  /* 0x0000100801007387 */ /* 0x004fe80000100a00 */
[----:B------:R-:W-:Y:S04]  /*4360*/  STL.64 [R1+0x18], R10 ;  /* 0x0000180a01007387 */ /* 0x000fe80000100a00 */
[----:B---3--:R-:W-:Y:S04]  /*4370*/  STL.64 [R1], R4 ;  /* 0x0000000401007387 */ /* 0x008fe80000100a00 */
[----:B------:R-:W-:Y:S04]  /*4380*/  STL.64 [R1+0x8], R6 ;  /* 0x0000080601007387 */ /* 0x000fe80000100a00 */
[----:B------:R-:W-:Y:S04]  /*4390*/  LDS.128 R12, [R2+0x500] ;  /* 0x00050000020c7984 */ /* 0x000fe80000000c00 */
[----:B------:R-:W1:Y:S04]  /*43a0*/  LDS.128 R8, [R2+0x600] ;  /* 0x0006000002087984 */ /* 0x000e680000000c00 */
[----:B------:R-:W2:Y:S01]  /*43b0*/  LDS.128 R4, [R2+0x700] ;  /* 0x0007000002047984 */ /* 0x000ea20000000c00 */
[----:B------:R-:W-:Y:S01]  /*43c0*/  IMAD.MOV.U32 R16, RZ, RZ, R152 ;  /* 0x000000ffff107224 */ /* 0x000fe200078e0098 */
[----:B------:R-:W-:Y:S01]  /*43d0*/  BAR.SYNC.DEFER_BLOCKING 0x0 ;  /* 0x0000000000007b1d */ /* 0x000fe20000010000 */
[----:B------:R-:W-:Y:S01]  /*43e0*/  IMAD.MOV.U32 R221, RZ, RZ, R20 ;  /* 0x000000ffffdd7224 */ /* 0x000fe200078e0014 */
[----:B------:R-:W-:Y:S01]  /*43f0*/  MOV R220, R22 ;  /* 0x0000001600dc7202 */ /* 0x000fe20000000f00 */
[----:B------:R-:W-:Y:S01]  /*4400*/  IMAD.MOV.U32 R20, RZ, RZ, R160 ;  /* 0x000000ffff147224 */ /* 0x000fe200078e00a0 */
[----:B0-----:R-:W-:Y:S01]  /*4410*/  MOV R21, R162 ;  /* 0x000000a200157202 */ /* 0x001fe20000000f00 */
[----:B------:R-:W-:Y:S01]  /*4420*/  IMAD.MOV.U32 R22, RZ, RZ, R176 ;  /* 0x000000ffff167224 */ /* 0x000fe200078e00b0 */
[----:B----4-:R-:W-:Y:S01]  /*4430*/  MOV R23, R178 ;  /* 0x000000b200177202 */ /* 0x010fe20000000f00 */
[----:B------:R0:W-:Y:S02]  /*4440*/  STS.128 [R0+UR8], R16 ;  /* 0x0000001000007988 */ /* 0x0001e40008000c08 */
[----:B0-----:R-:W-:Y:S01]  /*4450*/  IMAD.MOV.U32 R16, RZ, RZ, R156 ;  /* 0x000000ffff107224 */ /* 0x001fe200078e009c */
[----:B------:R-:W-:Y:S01]  /*4460*/  MOV R17, R158 ;  /* 0x0000009e00117202 */ /* 0x000fe20000000f00 */
[----:B------:R-:W-:Y:S01]  /*4470*/  IMAD.MOV.U32 R18, RZ, RZ, R172 ;  /* 0x000000ffff127224 */ /* 0x000fe200078e00ac */
[----:B------:R-:W-:-:S05]  /*4480*/  MOV R19, R174 ;  /* 0x000000ae00137202 */ /* 0x000fca0000000f00 */
[----:B------:R0:W-:Y:S01]  /*4490*/  STS.128 [R0+UR8+0x800], R16 ;  /* 0x0008001000007988 */ /* 0x0001e20008000c08 */
[----:B------:R-:W-:-:S03]  /*44a0*/  IMAD.MOV.U32 R152, RZ, RZ, R161 ;  /* 0x000000ffff987224 */ /* 0x000fc600078e00a1 */
[----:B------:R3:W-:Y:S01]  /*44b0*/  STS.128 [R0+UR8+0x1000], R20 ;  /* 0x0010001400007988 */ /* 0x0007e20008000c08 */
[----:B0-----:R-:W-:Y:S01]  /*44c0*/  IMAD.MOV.U32 R16, RZ, RZ, R164 ;  /* 0x000000ffff107224 */ /* 0x001fe200078e00a4 */
[----:B------:R-:W-:Y:S01]  /*44d0*/  MOV R17, R166 ;  /* 0x000000a600117202 */ /* 0x000fe20000000f00 */
[----:B------:R-:W-:Y:S01]  /*44e0*/  IMAD.MOV.U32 R18, RZ, RZ, R180 ;  /* 0x000000ffff127224 */ /* 0x000fe200078e00b4 */
[----:B------:R-:W-:-:S05]  /*44f0*/  MOV R19, R182 ;  /* 0x000000b600137202 */ /* 0x000fca0000000f00 */
[----:B------:R0:W-:Y:S01]  /*4500*/  STS.128 [R0+UR8+0x1800], R16 ;  /* 0x0018001000007988 */ /* 0x0001e20008000c08 */
[----:B---3--:R-:W-:Y:S01]  /*4510*/  IMAD.MOV.U32 R20, RZ, RZ, R157 ;  /* 0x000000ffff147224 */ /* 0x008fe200078e009d */
[----:B------:R-:W-:Y:S01]  /*4520*/  MOV R21, R159 ;  /* 0x0000009f00157202 */ /* 0x000fe20000000f00 */
[----:B------:R-:W-:Y:S01]  /*4530*/  IMAD.MOV.U32 R22, RZ, RZ, R173 ;  /* 0x000000ffff167224 */ /* 0x000fe200078e00ad */
[----:B------:R-:W-:Y:S01]  /*4540*/  MOV R23, R175 ;  /* 0x000000af00177202 */ /* 0x000fe20000000f00 */
[----:B0-----:R-:W-:Y:S01]  /*4550*/  IMAD.MOV.U32 R16, RZ, RZ, R153 ;  /* 0x000000ffff107224 */ /* 0x001fe200078e0099 */
[----:B------:R-:W-:Y:S01]  /*4560*/  MOV R17, R155 ;  /* 0x0000009b00117202 */ /* 0x000fe20000000f00 */
[----:B------:R-:W-:Y:S01]  /*4570*/  IMAD.MOV.U32 R18, RZ, RZ, R169 ;  /* 0x000000ffff127224 */ /* 0x000fe200078e00a9 */
[----:B------:R-:W-:Y:S02]  /*4580*/  MOV R19, R171 ;  /* 0x000000ab00137202 */ /* 0x000fe40000000f00 */
[----:B------:R-:W-:-:S02]  /*4590*/  MOV R153, R163 ;  /* 0x000000a300997202 */ /* 0x000fc40000000f00 */
[----:B------:R-:W-:Y:S01]  /*45a0*/  MOV R155, R179 ;  /* 0x000000b3009b7202 */ /* 0x000fe20000000f00 */
[----:B------:R0:W-:Y:S04]  /*45b0*/  STS.128 [R3+UR8], R16 ;  /* 0x0000001003007988 */ /* 0x0001e80008000c08 */
[----:B------:R-:W-:Y:S04]  /*45c0*/  STS.128 [R3+UR8+0x800], R20 ;  /* 0x0008001403007988 */ /* 0x000fe80008000c08 */
[----:B------:R-:W-:Y:S01]  /*45d0*/  STS.128 [R3+UR8+0x1000], R152 ;  /* 0x0010009803007988 */ /* 0x000fe20008000c08 */
[----:B0-----:R-:W-:Y:S01]  /*45e0*/  IMAD.MOV.U32 R16, RZ, RZ, R165 ;  /* 0x000000ffff107224 */ /* 0x001fe200078e00a5 */
[----:B------:R-:W-:Y:S01]  /*45f0*/  MOV R17, R167 ;  /* 0x000000a700117202 */ /* 0x000fe20000000f00 */
[----:B------:R-:W-:Y:S01]  /*4600*/  IMAD.MOV.U32 R18, RZ, RZ, R181 ;  /* 0x000000ffff127224 */ /* 0x000fe200078e00b5 */
[----:B------:R-:W-:-:S05]  /*4610*/  MOV R19, R183 ;  /* 0x000000b700137202 */ /* 0x000fca0000000f00 */
[----:B------:R-:W-:Y:S01]  /*4620*/  STS.128 [R3+UR8+0x1800], R16 ;  /* 0x0018001003007988 */ /* 0x000fe20008000c08 */
[----:B------:R-:W-:Y:S01]  /*4630*/  BAR.SYNC.DEFER_BLOCKING 0x0 ;  /* 0x0000000000007b1d */ /* 0x000fe20000010000 */
[----:B------:R-:W-:Y:S01]  /*4640*/  IMAD.MOV.U32 R176, RZ, RZ, R88 ;  /* 0x000000ffffb07224 */ /* 0x000fe200078e0058 */
[----:B------:R-:W-:Y:S01]  /*4650*/  MOV R179, R106 ;  /* 0x0000006a00b37202 */ /* 0x000fe20000000f00 */
[----:B------:R-:W-:-:S03]  /*4660*/  IMAD.MOV.U32 R178, RZ, RZ, R104 ;  /* 0x000000ffffb27224 */ /* 0x000fc600078e0068 */
[----:B------:R-:W-:Y:S04]  /*4670*/  LDS.128 R172, [R2] ;  /* 0x0000000002ac7984 */ /* 0x000fe80000000c00 */
[----:B------:R-:W-:Y:S04]  /*4680*/  LDS.128 R168, [R2+0x100] ;  /* 0x0001000002a87984 */ /* 0x000fe80000000c00 */
[----:B------:R-:W-:Y:S04]  /*4690*/  LDS.128 R164, [R2+0x200] ;  /* 0x0002000002a47984 */ /* 0x000fe80000000c00 */
[----:B------:R-:W-:Y:S04]  /*46a0*/  LDS.128 R160, [R2+0x300] ;  /* 0x0003000002a07984 */ /* 0x000fe80000000c00 */
[----:B------:R-:W-:Y:S04]  /*46b0*/  LDS.128 R156, [R2+0x400] ;  /* 0x00040000029c7984 */ /* 0x000fe80000000c00 */
[----:B------:R-:W-:Y:S04]  /*46c0*/  LDS.128 R152, [R2+0x500] ;  /* 0x0005000002987984 */ /* 0x000fe80000000c00 */
[----:B------:R-:W0:Y:S04]  /*46d0*/  LDS.128 R20, [R2+0x600] ;  /* 0x0006000002147984 */ /* 0x000e280000000c00 */
[----:B------:R-:W3:Y:S01]  /*46e0*/  LDS.128 R16, [R2+0x700] ;  /* 0x0007000002107984 */ /* 0x000ee20000000c00 */
[----:B------:R-:W-:Y:S01]  /*46f0*/  BAR.SYNC.DEFER_BLOCKING 0x0 ;  /* 0x0000000000007b1d */ /* 0x000fe20000010000 */
[----:B------:R-:W-:Y:S01]  /*4700*/  IMAD.MOV.U32 R88, RZ, RZ, R89 ;  /* 0x000000ffff587224 */ /* 0x000fe200078e0059 */
[----:B------:R-:W-:Y:S01]  /*4710*/  MOV R181, R98 ;  /* 0x0000006200b57202 */ /* 0x000fe20000000f00 */
[----:B------:R-:W-:Y:S01]  /*4720*/  IMAD.MOV.U32 R180, RZ, RZ, R96 ;  /* 0x000000ffffb47224 */ /* 0x000fe200078e0060 */
[----:B------:R-:W-:Y:S01]  /*4730*/  MOV R183, R114 ;  /* 0x0000007200b77202 */ /* 0x000fe20000000f00 */
[----:B------:R-:W-:Y:S01]  /*4740*/  IMAD.MOV.U32 R182, RZ, RZ, R112 ;  /* 0x000000ffffb67224 */ /* 0x000fe200078e0070 */
[----:B------:R-:W-:-:S02]  /*4750*/  MOV R89, R91 ;  /* 0x0000005b00597202 */ /* 0x000fc40000000f00 */
[----:B------:R-:W-:Y:S01]  /*4760*/  MOV R91, R107 ;  /* 0x0000006b005b7202 */ /* 0x000fe20000000f00 */
[----:B------:R-:W-:Y:S01]  /*4770*/  IMAD.MOV.U32 R96, RZ, RZ, R97 ;  /* 0x000000ffff607224 */ /* 0x000fe200078e0061 */
[----:B------:R-:W-:Y:S01]  /*4780*/  MOV R97, R99 ;  /* 0x0000006300617202 */ /* 0x000fe20000000f00 */
[----:B------:R4:W-:Y:S01]  /*4790*/  STS.128 [R0+UR8], R176 ;  /* 0x000000b000007988 */ /* 0x0009e20008000c08 */
[----:B------:R-:W-:Y:S01]  /*47a0*/  IMAD.MOV.U32 R98, RZ, RZ, R113 ;  /* 0x000000ffff627224 */ /* 0x000fe200078e0071 */
[----:B------:R-:W-:Y:S02]  /*47b0*/  MOV R99, R115 ;  /* 0x0000007300637202 */ /* 0x000fe40000000f00 */
[----:B------:R-:W-:Y:S01]  /*47c0*/  STS.128 [R0+UR8+0x1000], R180 ;  /* 0x001000b400007988 */ /* 0x000fe20008000c08 */
[----:B----4-:R-:W-:Y:S01]  /*47d0*/  IMAD.MOV.U32 R176, RZ, RZ, R92 ;  /* 0x000000ffffb07224 */ /* 0x010fe200078e005c */
[----:B------:R-:W-:Y:S01]  /*47e0*/  MOV R177, R94 ;  /* 0x0000005e00b17202 */ /* 0x000fe20000000f00 */
[----:B------:R-:W-:Y:S01]  /*47f0*/  IMAD.MOV.U32 R178, RZ, RZ, R108 ;  /* 0x000000ffffb27224 */ /* 0x000fe200078e006c */
[----:B------:R-:W-:-:S05]  /*4800*/  MOV R179, R110 ;  /* 0x0000006e00b37202 */ /* 0x000fca0000000f00 */
[----:B------:R4:W-:Y:S01]  /*4810*/  STS.128 [R0+UR8+0x800], R176 ;  /* 0x000800b000007988 */ /* 0x0009e20008000c08 */
[----:B------:R-:W-:Y:S01]  /*4820*/  IMAD.MOV.U32 R92, RZ, RZ, R93 ;  /* 0x000000ffff5c7224 */ /* 0x000fe200078e005d */
[----:B------:R-:W-:Y:S01]  /*4830*/  MOV R93, R95 ;  /* 0x0000005f005d7202 */ /* 0x000fe20000000f00 */
[----:B------:R-:W-:Y:S01]  /*4840*/  IMAD.MOV.U32 R94, RZ, RZ, R109 ;  /* 0x000000ffff5e7224 */ /* 0x000fe200078e006d */
[----:B------:R-:W-:Y:S01]  /*4850*/  MOV R95, R111 ;  /* 0x0000006f005f7202 */ /* 0x000fe20000000f00 */
[----:B----4-:R-:W-:Y:S01]  /*4860*/  IMAD.MOV.U32 R176, RZ, RZ, R100 ;  /* 0x000000ffffb07224 */ /* 0x010fe200078e0064 */
[----:B------:R-:W-:Y:S01]  /*4870*/  MOV R177, R102 ;  /* 0x0000006600b17202 */ /* 0x000fe20000000f00 */
[----:B------:R-:W-:Y:S01]  /*4880*/  IMAD.MOV.U32 R178, RZ, RZ, R116 ;  /* 0x000000ffffb27224 */ /* 0x000fe200078e0074 */
[----:B------:R-:W-:-:S05]  /*4890*/  MOV R179, R118 ;  /* 0x0000007600b37202 */ /* 0x000fca0000000f00 */
[----:B------:R-:W-:Y:S04]  /*48a0*/  STS.128 [R0+UR8+0x1800], R176 ;  /* 0x001800b000007988 */ /* 0x000fe80008000c08 */
[----:B------:R4:W-:Y:S04]  /*48b0*/  STS.128 [R3+UR8], R88 ;  /* 0x0000005803007988 */ /* 0x0009e80008000c08 */
[----:B------:R-:W-:Y:S04]  /*48c0*/  STS.128 [R3+UR8+0x800], R92 ;  /* 0x0008005c03007988 */ /* 0x000fe80008000c08 */
[----:B------:R-:W-:Y:S01]  /*48d0*/  STS.128 [R3+UR8+0x1000], R96 ;  /* 0x0010006003007988 */ /* 0x000fe20008000c08 */
[----:B----4-:R-:W-:Y:S01]  /*48e0*/  IMAD.MOV.U32 R88, RZ, RZ, R101 ;  /* 0x000000ffff587224 */ /* 0x010fe200078e0065 */
[----:B------:R-:W-:Y:S01]  /*48f0*/  MOV R89, R103 ;  /* 0x0000006700597202 */ /* 0x000fe20000000f00 */
[----:B------:R-:W-:Y:S01]  /*4900*/  IMAD.MOV.U32 R90, RZ, RZ, R117 ;  /* 0x000000ffff5a7224 */ /* 0x000fe200078e0075 */
[----:B------:R-:W-:-:S05]  /*4910*/  MOV R91, R119 ;  /* 0x00000077005b7202 */ /* 0x000fca0000000f00 */
[----:B------:R-:W-:Y:S01]  /*4920*/  STS.128 [R3+UR8+0x1800], R88 ;  /* 0x0018005803007988 */ /* 0x000fe20008000c08 */
[----:B------:R-:W-:Y:S01]  /*4930*/  BAR.SYNC.DEFER_BLOCKING 0x0 ;  /* 0x0000000000007b1d */ /* 0x000fe20000010000 */
[----:B------:R-:W-:Y:S01]  /*4940*/  IMAD.MOV.U32 R176, RZ, RZ, R24 ;  /* 0x000000ffffb07224 */ /* 0x000fe200078e0018 */
[----:B------:R-:W-:Y:S01]  /*4950*/  MOV R177, R26 ;  /* 0x0000001a00b17202 */ /* 0x000fe20000000f00 */
[----:B------:R-:W-:Y:S01]  /*4960*/  IMAD.MOV.U32 R178, RZ, RZ, R40 ;  /* 0x000000ffffb27224 */ /* 0x000fe200078e0028 */
[----:B------:R-:W-:Y:S02]  /*4970*/  MOV R179, R42 ;  /* 0x0000002a00b37202 */ /* 0x000fe40000000f00 */
[----:B------:R-:W-:Y:S04]  /*4980*/  LDS.128 R116, [R2] ;  /* 0x0000000002747984 */ /* 0x000fe80000000c00 */
[----:B------:R-:W-:Y:S04]  /*4990*/  LDS.128 R112, [R2+0x100] ;  /* 0x0001000002707984 */ /* 0x000fe80000000c00 */
[----:B------:R-:W-:Y:S04]  /*49a0*/  LDS.128 R108, [R2+0x200] ;  /* 0x00020000026c7984 */ /* 0x000fe80000000c00 */
[----:B------:R-:W-:Y:S04]  /*49b0*/  LDS.128 R104, [R2+0x300] ;  /* 0x0003000002687984 */ /* 0x000fe80000000c00 */
[----:B------:R-:W-:Y:S04]  /*49c0*/  LDS.128 R100, [R2+0x400] ;  /* 0x0004000002647984 */ /* 0x000fe80000000c00 */
[----:B------:R-:W-:Y:S04]  /*49d0*/  LDS.128 R96, [R2+0x500] ;  /* 0x0005000002607984 */ /* 0x000fe80000000c00 */
[----:B------:R-:W-:Y:S04]  /*49e0*/  LDS.128 R92, [R2+0x600] ;  /* 0x00060000025c7984 */ /* 0x000fe80000000c00 */
[----:B------:R-:W-:Y:S01]  /*49f0*/  LDS.128 R88, [R2+0x700] ;  /* 0x0007000002587984 */ /* 0x000fe20000000c00 */
[----:B------:R-:W-:Y:S06]  /*4a00*/  BAR.SYNC.DEFER_BLOCKING 0x0 ;  /* 0x0000000000007b1d */ /* 0x000fec0000010000 */
[----:B------:R4:W-:Y:S02]  /*4a10*/  STS.128 [R0+UR8], R176 ;  /* 0x000000b000007988 */ /* 0x0009e40008000c08 */
[----:B----4-:R-:W-:Y:S01]  /*4a20*/  IMAD.MOV.U32 R176, RZ, RZ, R28 ;  /* 0x000000ffffb07224 */ /* 0x010fe200078e001c */
[----:B------:R-:W-:Y:S01]  /*4a30*/  MOV R177, R30 ;  /* 0x0000001e00b17202 */ /* 0x000fe20000000f00 */
[----:B------:R-:W-:Y:S01]  /*4a40*/  IMAD.MOV.U32 R178, RZ, RZ, R44 ;  /* 0x000000ffffb27224 */ /* 0x000fe200078e002c */
[----:B------:R-:W-:-:S05]  /*4a50*/  MOV R179, R46 ;  /* 0x0000002e00b37202 */ /* 0x000fca0000000f00 */
[----:B------:R4:W-:Y:S02]  /*4a60*/  STS.128 [R0+UR8+0x800], R176 ;  /* 0x000800b000007988 */ /* 0x0009e40008000c08 */
[----:B----4-:R-:W-:Y:S01]  /*4a70*/  IMAD.MOV.U32 R176, RZ, RZ, R36 ;  /* 0x000000ffffb07224 */ /* 0x010fe200078e0024 */
[----:B------:R-:W-:Y:S01]  /*4a80*/  MOV R177, R38 ;  /* 0x0000002600b17202 */ /* 0x000fe20000000f00 */
[----:B------:R-:W-:Y:S01]  /*4a90*/  IMAD.MOV.U32 R178, RZ, RZ, R52 ;  /* 0x000000ffffb27224 */ /* 0x000fe200078e0034 */
[----:B------:R-:W-:-:S05]  /*4aa0*/  MOV R179, R54 ;  /* 0x0000003600b37202 */ /* 0x000fca0000000f00 */
[----:B------:R4:W-:Y:S04]  /*4ab0*/  STS.128 [R0+UR8+0x1800], R176 ;  /* 0x001800b000007988 */ /* 0x0009e80008000c08 */
[----:B----4-:R-:W4:Y:S01]  /*4ac0*/  LDL.LU R176, [R1+0x4c] ;  /* 0x00004c0001b07983 */ /* 0x010f220000300800 */
        /* <DEDUP_REMOVED lines=9> */
[----:B------:R-:W-:Y:S01]  /*4b60*/  STS.128 [R0+UR8+0x1000], R180 ;  /* 0x001000b400007988 */ /* 0x000fe20008000c08 */
[----:B------:R-:W-:Y:S01]  /*4b70*/  MOV R29, R31 ;  /* 0x0000001f001d7202 */ /* 0x000fe20000000f00 */
[----:B------:R-:W-:Y:S01]  /*4b80*/  IMAD.MOV.U32 R30, RZ, RZ, R45 ;  /* 0x000000ffff1e7224 */ /* 0x000fe200078e002d */
[----:B------:R-:W-:Y:S01]  /*4b90*/  MOV R31, R47 ;  /* 0x0000002f001f7202 */ /* 0x000fe20000000f00 */
[----:B------:R5:W-:Y:S01]  /*4ba0*/  STS.128 [R3+UR8], R24 ;  /* 0x0000001803007988 */ /* 0x000be20008000c08 */
[----:B------:R-:W-:Y:S01]  /*4bb0*/  IMAD.MOV.U32 R44, RZ, RZ, R33 ;  /* 0x000000ffff2c7224 */ /* 0x000fe200078e0021 */
[----:B------:R-:W-:Y:S01]  /*4bc0*/  MOV R45, R35 ;  /* 0x00000023002d7202 */ /* 0x000fe20000000f00 */
[----:B------:R-:W-:Y:S01]  /*4bd0*/  IMAD.MOV.U32 R46, RZ, RZ, R49 ;  /* 0x000000ffff2e7224 */ /* 0x000fe200078e0031 */
[----:B------:R-:W-:Y:S01]  /*4be0*/  MOV R47, R51 ;  /* 0x00000033002f7202 */ /* 0x000fe20000000f00 */
[----:B------:R-:W-:Y:S04]  /*4bf0*/  STS.128 [R3+UR8+0x800], R28 ;  /* 0x0008001c03007988 */ /* 0x000fe80008000c08 */
[----:B------:R-:W-:Y:S01]  /*4c00*/  STS.128 [R3+UR8+0x1000], R44 ;  /* 0x0010002c03007988 */ /* 0x000fe20008000c08 */
[----:B-----5:R-:W-:Y:S01]  /*4c10*/  IMAD.MOV.U32 R24, RZ, RZ, R37 ;  /* 0x000000ffff187224 */ /* 0x020fe200078e0025 */
        /* <DEDUP_REMOVED lines=16> */
[----:B------:R-:W-:Y:S01]  /*4d20*/  BAR.SYNC.DEFER_BLOCKING 0x0 ;  /* 0x0000000000007b1d */ /* 0x000fe20000010000 */
[----:B------:R-:W-:Y:S01]  /*4d30*/  IMAD.MOV.U32 R180, RZ, RZ, R241 ;  /* 0x000000ffffb47224 */ /* 0x000fe200078e00f1 */
[----:B------:R-:W-:Y:S01]  /*4d40*/  MOV R181, R240 ;  /* 0x000000f000b57202 */ /* 0x000fe20000000f00 */
[----:B------:R-:W-:Y:S01]  /*4d50*/  IMAD.MOV.U32 R182, RZ, RZ, R239 ;  /* 0x000000ffffb67224 */ /* 0x000fe200078e00ef */
[----:B------:R-:W-:-:S05]  /*4d60*/  MOV R183, R238 ;  /* 0x000000ee00b77202 */ /* 0x000fca0000000f00 */
[----:B------:R5:W-:Y:S02]  /*4d70*/  STS.128 [R0+UR8+0x1000], R180 ;  /* 0x001000b400007988 */ /* 0x000be40008000c08 */
[----:B-----5:R-:W-:Y:S01]  /*4d80*/  IMAD.MOV.U32 R180, RZ, RZ, R229 ;  /* 0x000000ffffb47224 */ /* 0x020fe200078e00e5 */
        /* <DEDUP_REMOVED lines=11> */
[----:B----4-:R4:W-:Y:S02]  /*4e40*/  STS.128 [R0+UR8], R176 ;  /* 0x000000b000007988 */ /* 0x0109e40008000c08 */
        /* <DEDUP_REMOVED lines=10> */
[----:B------:R-:W-:Y:S01]  /*4ef0*/  STS.128 [R3+UR8+0x800], R180 ;  /* 0x000800b403007988 */ /* 0x000fe20008000c08 */
[----:B----4-:R-:W-:Y:S01]  /*4f00*/  IMAD.MOV.U32 R176, RZ, RZ, R233 ;  /* 0x000000ffffb07224 */ /* 0x010fe200078e00e9 */
[----:B------:R-:W-:Y:S01]  /*4f10*/  MOV R177, R232 ;  /* 0x000000e800b17202 */ /* 0x000fe20000000f00 */
[----:B------:R-:W-:Y:S01]  /*4f20*/  IMAD.MOV.U32 R178, RZ, RZ, R231 ;  /* 0x000000ffffb27224 */ /* 0x000fe200078e00e7 */
[----:B------:R-:W-:-:S05]  /*4f30*/  MOV R179, R230 ;  /* 0x000000e600b37202 */ /* 0x000fca0000000f00 */
[----:B------:R4:W-:Y:S04]  /*4f40*/  STS.128 [R3+UR8], R176 ;  /* 0x000000b003007988 */ /* 0x0009e80008000c08 */
        /* <DEDUP_REMOVED lines=11> */
[----:B------:R-:W4:Y:S04]  /*5000*/  LDS.128 R236, [R2] ;  /* 0x0000000002ec7984 */ /* 0x000f280000000c00 */
[----:B------:R-:W5:Y:S04]  /*5010*/  LDS.128 R232, [R2+0x100] ;  /* 0x0001000002e87984 */ /* 0x000f680000000c00 */
[----:B------:R-:W5:Y:S04]  /*5020*/  LDS.128 R228, [R2+0x200] ;  /* 0x0002000002e47984 */ /* 0x000f680000000c00 */
[----:B------:R-:W5:Y:S04]  /*5030*/  LDS.128 R224, [R2+0x300] ;  /* 0x0003000002e07984 */ /* 0x000f680000000c00 */
[----:B------:R-:W5:Y:S04]  /*5040*/  LDS.128 R220, [R2+0x400] ;  /* 0x0004000002dc7984 */ /* 0x000f680000000c00 */
[----:B------:R-:W5:Y:S04]  /*5050*/  LDS.128 R216, [R2+0x500] ;  /* 0x0005000002d87984 */ /* 0x000f680000000c00 */
[----:B------:R-:W5:Y:S04]  /*5060*/  LDS.128 R180, [R2+0x600] ;  /* 0x0006000002b47984 */ /* 0x000f680000000c00 */
[----:B------:R-:W5:Y:S01]  /*5070*/  LDS.128 R176, [R2+0x700] ;  /* 0x0007000002b07984 */ /* 0x000f620000000c00 */
[----:B------:R-:W-:Y:S01]  /*5080*/  BAR.SYNC.DEFER_BLOCKING 0x0 ;  /* 0x0000000000007b1d */ /* 0x000fe20000010000 */
[----:B------:R-:W-:Y:S01]  /*5090*/  IMAD.MOV.U32 R244, RZ, RZ, R192 ;  /* 0x000000fffff47224 */ /* 0x000fe200078e00c0 */
[----:B------:R-:W-:Y:S01]  /*50a0*/  MOV R245, R194 ;  /* 0x000000c200f57202 */ /* 0x000fe20000000f00 */
[----:B------:R-:W-:Y:S01]  /*50b0*/  IMAD.MOV.U32 R192, RZ, RZ, R193 ;  /* 0x000000ffffc07224 */ /* 0x000fe200078e00c1 */
[----:B------:R-:W-:Y:S01]  /*50c0*/  MOV R193, R195 ;  /* 0x000000c300c17202 */ /* 0x000fe20000000f00 */
[----:B------:R-:W-:Y:S01]  /*50d0*/  IMAD.MOV.U32 R194, RZ, RZ, R209 ;  /* 0x000000ffffc27224 */ /* 0x000fe200078e00d1 */
[----:B------:R-:W-:Y:S01]  /*50e0*/  MOV R195, R211 ;  /* 0x000000d300c37202 */ /* 0x000fe20000000f00 */
[----:B------:R1:W-:Y:S04]  /*50f0*/  STS.128 [R0+UR8], R240 ;  /* 0x000000f000007988 */ /* 0x0003e80008000c08 */
[----:B------:R-:W-:Y:S01]  /*5100*/  STS.128 [R0+UR8+0x1000], R244 ;  /* 0x001000f400007988 */ /* 0x000fe20008000c08 */
[----:B-1----:R-:W-:Y:S01]  /*5110*/  IMAD.MOV.U32 R240, RZ, RZ, R188 ;  /* 0x000000fffff07224 */ /* 0x002fe200078e00bc */
        /* <DEDUP_REMOVED lines=8> */
[----:B-1----:R-:W-:Y:S01]  /*51a0*/  IMAD.MOV.U32 R240, RZ, RZ, R196 ;  /* 0x000000fffff07224 */ /* 0x002fe200078e00c4 */
[----:B------:R-:W-:Y:S01]  /*51b0*/  MOV R241, R198 ;  /* 0x000000c600f17202 */ /* 0x000fe20000000f00 */
[----:B------:R-:W-:Y:S01]  /*51c0*/  IMAD.MOV.U32 R242, RZ, RZ, R212 ;  /* 0x000000fffff27224 */ /* 0x000fe200078e00d4 */
[----:B------:R-:W-:-:S05]  /*51d0*/  MOV R243, R214 ;  /* 0x000000d600f37202 */ /* 0x000fca0000000f00 */
[----:B------:R-:W-:Y:S04]  /*51e0*/  STS.128 [R0+UR8+0x1800], R240 ;  /* 0x001800f000007988 */ /* 0x000fe80008000c08 */
[----:B------:R1:W-:Y:S04]  /*51f0*/  STS.128 [R3+UR8], R184 ;  /* 0x000000b803007988 */ /* 0x0003e80008000c08 */
[----:B------:R-:W-:Y:S04]  /*5200*/  STS.128 [R3+UR8+0x800], R188 ;  /* 0x000800bc03007988 */ /* 0x000fe80008000c08 */
[----:B------:R-:W-:Y:S01]  /*5210*/  STS.128 [R3+UR8+0x1000], R192 ;  /* 0x001000c003007988 */ /* 0x000fe20008000c08 */
[----:B-1----:R-:W-:Y:S01]  /*5220*/  IMAD.MOV.U32 R184, RZ, RZ, R197 ;  /* 0x000000ffffb87224 */ /* 0x002fe200078e00c5 */
        /* <DEDUP_REMOVED lines=9> */
[----:B------:R-:W1:Y:S04]  /*52c0*/  LDS.128 R212, [R2] ;  /* 0x0000000002d47984 */ /* 0x000e680000000c00 */
[----:B------:R-:W1:Y:S04]  /*52d0*/  LDS.128 R208, [R2+0x100] ;  /* 0x0001000002d07984 */ /* 0x000e680000000c00 */
[----:B------:R-:W1:Y:S04]  /*52e0*/  LDS.128 R204, [R2+0x200] ;  /* 0x0002000002cc7984 */ /* 0x000e680000000c00 */
[----:B------:R-:W1:Y:S04]  /*52f0*/  LDS.128 R200, [R2+0x300] ;  /* 0x0003000002c87984 */ /* 0x000e680000000c00 */
[----:B------:R-:W1:Y:S04]  /*5300*/  LDS.128 R196, [R2+0x400] ;  /* 0x0004000002c47984 */ /* 0x000e680000000c00 */
[----:B------:R-:W1:Y:S04]  /*5310*/  LDS.128 R192, [R2+0x500] ;  /* 0x0005000002c07984 */ /* 0x000e680000000c00 */
[----:B------:R-:W1:Y:S04]  /*5320*/  LDS.128 R188, [R2+0x600] ;  /* 0x0006000002bc7984 */ /* 0x000e680000000c00 */
[----:B------:R-:W1:Y:S01]  /*5330*/  LDS.128 R184, [R2+0x700] ;  /* 0x0007000002b87984 */ /* 0x000e620000000c00 */
[----:B------:R-:W-:Y:S01]  /*5340*/  IMAD.MOV.U32 R241, RZ, RZ, R122 ;  /* 0x000000fffff17224 */ /* 0x000fe200078e007a */
[----:B------:R-:W-:Y:S01]  /*5350*/  MOV R243, R138 ;  /* 0x0000008a00f37202 */ /* 0x000fe20000000f00 */
[----:B------:R-:W-:Y:S01]  /*5360*/  BAR.SYNC.DEFER_BLOCKING 0x0 ;  /* 0x0000000000007b1d */ /* 0x000fe20000010000 */
[----:B------:R-:W-:Y:S01]  /*5370*/  IMAD.MOV.U32 R244, RZ, RZ, R128 ;  /* 0x000000fffff47224 */ /* 0x000fe200078e0080 */
[----:B------:R-:W-:Y:S01]  /*5380*/  MOV R245, R130 ;  /* 0x0000008200f57202 */ /* 0x000fe20000000f00 */
[----:B------:R-:W-:Y:S01]  /*5390*/  IMAD.MOV.U32 R246, RZ, RZ, R144 ;  /* 0x000000fffff67224 */ /* 0x000fe200078e0090 */
[----:B------:R-:W-:-:S02]  /*53a0*/  MOV R247, R146 ;  /* 0x0000009200f77202 */ /* 0x000fc40000000f00 */
[----:B------:R-:W-:Y:S01]  /*53b0*/  MOV R128, R129 ;  /* 0x0000008100807202 */ /* 0x000fe20000000f00 */
[----:B------:R-:W-:Y:S01]  /*53c0*/  IMAD.MOV.U32 R129, RZ, RZ, R131 ;  /* 0x000000ffff817224 */ /* 0x000fe200078e0083 */
[----:B------:R-:W-:Y:S01]  /*53d0*/  MOV R122, R137 ;  /* 0x00000089007a7202 */ /* 0x000fe20000000f00 */
[----:B------:R-:W-:Y:S01]  /*53e0*/  IMAD.MOV.U32 R131, RZ, RZ, R147 ;  /* 0x000000ffff837224 */ /* 0x000fe200078e0093 */
[----:B------:R-:W-:Y:S01]  /*53f0*/  MOV R130, R145 ;  /* 0x0000009100827202 */ /* 0x000fe20000000f00 */
[----:B------:R2:W-:Y:S04]  /*5400*/  STS.128 [R0+UR8], R240 ;  /* 0x000000f000007988 */ /* 0x0005e80008000c08 */
[----:B------:R0:W-:Y:S01]  /*5410*/  STS.128 [R0+UR8+0x1000], R244 ;  /* 0x001000f400007988 */ /* 0x0001e20008000c08 */
[----:B--2---:R-:W-:Y:S01]  /*5420*/  IMAD.MOV.U32 R240, RZ, RZ, R124 ;  /* 0x000000fffff07224 */ /* 0x004fe200078e007c */
[----:B------:R-:W-:Y:S01]  /*5430*/  MOV R241, R126 ;  /* 0x0000007e00f17202 */ /* 0x000fe20000000f00 */
[----:B------:R-:W-:Y:S01]  /*5440*/  IMAD.MOV.U32 R242, RZ, RZ, R140 ;  /* 0x000000fffff27224 */ /* 0x000fe200078e008c */
[----:B------:R-:W-:Y:S01]  /*5450*/  MOV R243, R142 ;  /* 0x0000008e00f37202 */ /* 0x000fe20000000f00 */
[----:B0-----:R-:W-:Y:S01]  /*5460*/  IMAD.MOV.U32 R247, RZ, RZ, R120 ;  /* 0x000000fffff77224 */ /* 0x001fe200078e0078 */
[----:B------:R-:W-:-:S03]  /*5470*/  MOV R120, R121 ;  /* 0x0000007900787202 */ /* 0x000fc60000000f00 */
[----:B------:R0:W-:Y:S01]  /*5480*/  STS.128 [R0+UR8+0x800], R240 ;  /* 0x000800f000007988 */ /* 0x0001e20008000c08 */
[----:B------:R-:W-:Y:S01]  /*5490*/  MOV R124, R125 ;  /* 0x0000007d007c7202 */ /* 0x000fe20000000f00 */
[----:B------:R-:W-:Y:S01]  /*54a0*/  IMAD.MOV.U32 R121, RZ, RZ, R123 ;  /* 0x000000ffff797224 */ /* 0x000fe200078e007b */
[----:B------:R-:W-:Y:S01]  /*54b0*/  MOV R126, R141 ;  /* 0x0000008d007e7202 */ /* 0x000fe20000000f00 */
[----:B------:R-:W-:Y:S02]  /*54c0*/  IMAD.MOV.U32 R125, RZ, RZ, R127 ;  /* 0x000000ffff7d7224 */ /* 0x000fe400078e007f */
[----:B------:R-:W-:Y:S02]  /*54d0*/  IMAD.MOV.U32 R123, RZ, RZ, R139 ;  /* 0x000000ffff7b7224 */ /* 0x000fe400078e008b */
[----:B------:R-:W-:Y:S01]  /*54e0*/  IMAD.MOV.U32 R127, RZ, RZ, R143 ;  /* 0x000000ffff7f7224 */ /* 0x000fe200078e008f */
[----:B0-----:R-:W-:Y:S01]  /*54f0*/  MOV R240, R132 ;  /* 0x0000008400f07202 */ /* 0x001fe20000000f00 */
[----:B------:R-:W-:Y:S01]  /*5500*/  IMAD.MOV.U32 R241, RZ, RZ, R134 ;  /* 0x000000fffff17224 */ /* 0x000fe200078e0086 */
[----:B------:R-:W-:Y:S01]  /*5510*/  MOV R132, R133 ;  /* 0x0000008500847202 */ /* 0x000fe20000000f00 */
[----:B------:R-:W-:Y:S01]  /*5520*/  IMAD.MOV.U32 R243, RZ, RZ, R150 ;  /* 0x000000fffff37224 */ /* 0x000fe200078e0096 */
[----:B------:R-:W-:Y:S01]  /*5530*/  MOV R242, R148 ;  /* 0x0000009400f27202 */ /* 0x000fe20000000f00 */
[----:B------:R-:W-:Y:S01]  /*5540*/  IMAD.MOV.U32 R133, RZ, RZ, R135 ;  /* 0x000000ffff857224 */ /* 0x000fe200078e0087 */
[----:B------:R-:W-:Y:S01]  /*5550*/  MOV R134, R149 ;  /* 0x0000009500867202 */ /* 0x000fe20000000f00 */
[----:B------:R-:W-:-:S02]  /*5560*/  IMAD.MOV.U32 R135, RZ, RZ, R151 ;  /* 0x000000ffff877224 */ /* 0x000fc400078e0097 */
[----:B------:R0:W-:Y:S04]  /*5570*/  STS.128 [R0+UR8+0x1800], R240 ;  /* 0x001800f000007988 */ /* 0x0001e80008000c08 */
[----:B------:R-:W-:Y:S04]  /*5580*/  STS.128 [R3+UR8], R120 ;  /* 0x0000007803007988 */ /* 0x000fe80008000c08 */
[----:B------:R-:W-:Y:S04]  /*5590*/  STS.128 [R3+UR8+0x800], R124 ;  /* 0x0008007c03007988 */ /* 0x000fe80008000c08 */
[----:B------:R-:W-:Y:S04]  /*55a0*/  STS.128 [R3+UR8+0x1000], R128 ;  /* 0x0010008003007988 */ /* 0x000fe80008000c08 */
[----:B------:R-:W-:Y:S01]  /*55b0*/  STS.128 [R3+UR8+0x1800], R132 ;  /* 0x0018008403007988 */ /* 0x000fe20008000c08 */
[----:B------:R-:W-:Y:S01]  /*55c0*/  BAR.SYNC.DEFER_BLOCKING 0x0 ;  /* 0x0000000000007b1d */ /* 0x000fe20000010000 */
[----:B0-----:R-:W-:Y:S01]  /*55d0*/  MOV R242, R72 ;  /* 0x0000004800f27202 */ /* 0x001fe20000000f00 */
[----:B------:R-:W-:Y:S01]  /*55e0*/  IMAD.MOV.U32 R243, RZ, RZ, R74 ;  /* 0x000000fffff37224 */ /* 0x000fe200078e004a */
[----:B------:R-:W-:-:S03]  /*55f0*/  MOV R74, R136 ;  /* 0x00000088004a7202 */ /* 0x000fc60000000f00 */
[----:B------:R-:W0:Y:S01]  /*5600*/  S2R R72, SR_TID.X ;  /* 0x0000000000487919 */ /* 0x000e220000002100 */
[----:B------:R-:W2:Y:S04]  /*5610*/  LDS.128 R148, [R2] ;  /* 0x0000000002947984 */ /* 0x000ea80000000c00 */
[----:B------:R-:W2:Y:S04]  /*5620*/  LDS.128 R144, [R2+0x100] ;  /* 0x0001000002907984 */ /* 0x000ea80000000c00 */
[----:B------:R-:W2:Y:S04]  /*5630*/  LDS.128 R140, [R2+0x200] ;  /* 0x00020000028c7984 */ /* 0x000ea80000000c00 */
[----:B------:R-:W2:Y:S04]  /*5640*/  LDS.128 R136, [R2+0x300] ;  /* 0x0003000002887984 */ /* 0x000ea80000000c00 */
[----:B------:R-:W2:Y:S04]  /*5650*/  LDS.128 R120, [R2+0x400] ;  /* 0x0004000002787984 */ /* 0x000ea80000000c00 */
[----:B------:R-:W2:Y:S04]  /*5660*/  LDS.128 R132, [R2+0x500] ;  /* 0x0005000002847984 */ /* 0x000ea80000000c00 */
[----:B------:R-:W2:Y:S04]  /*5670*/  LDS.128 R128, [R2+0x600] ;  /* 0x0006000002807984 */ /* 0x000ea80000000c00 */
[----:B------:R-:W2:Y:S01]  /*5680*/  LDS.128 R124, [R2+0x700] ;  /* 0x00070000027c7984 */ /* 0x000ea20000000c00 */
[----:B------:R-:W-:Y:S01]  /*5690*/  MOV R240, R56 ;  /* 0x0000003800f07202 */ /* 0x000fe20000000f00 */
[----:B------:R-:W-:Y:S01]  /*56a0*/  IMAD.MOV.U32 R241, RZ, RZ, R58 ;  /* 0x000000fffff17224 */ /* 0x000fe200078e003a */
[----:B------:R-:W-:Y:S01]  /*56b0*/  BAR.SYNC.DEFER_BLOCKING 0x0 ;  /* 0x0000000000007b1d */ /* 0x000fe20000010000 */
[----:B------:R-:W-:Y:S01]  /*56c0*/  MOV R244, R64 ;  /* 0x0000004000f47202 */ /* 0x000fe20000000f00 */
[----:B------:R-:W-:Y:S01]  /*56d0*/  IMAD.MOV.U32 R245, RZ, RZ, R66 ;  /* 0x000000fffff57224 */ /* 0x000fe200078e0042 */
[----:B------:R-:W-:-:S03]  /*56e0*/  MOV R246, R80 ;  /* 0x0000005000f67202 */ /* 0x000fc60000000f00 */
[----:B------:R-:W3:Y:S01]  /*56f0*/  S2R R252, SR_TID.X ;  /* 0x0000000000fc7919 */ /* 0x000ee20000002100 */
[----:B------:R4:W-:Y:S02]  /*5700*/  STS.128 [R0+UR8], R240 ;  /* 0x000000f000007988 */ /* 0x0009e40008000c08 */
[----:B----4-:R-:W-:Y:S01]  /*5710*/  IMAD.MOV.U32 R240, RZ, RZ, R60 ;  /* 0x000000fffff07224 */ /* 0x010fe200078e003c */
[----:B------:R-:W-:Y:S01]  /*5720*/  MOV R241, R62 ;  /* 0x0000003e00f17202 */ /* 0x000fe20000000f00 */
[----:B------:R-:W-:Y:S01]  /*5730*/  IMAD.MOV.U32 R243, RZ, RZ, R78 ;  /* 0x000000fffff37224 */ /* 0x000fe200078e004e */
[----:B------:R-:W-:Y:S01]  /*5740*/  MOV R242, R76 ;  /* 0x0000004c00f27202 */ /* 0x000fe20000000f00 */
[----:B------:R-:W-:Y:S01]  /*5750*/  IMAD.MOV.U32 R62, RZ, RZ, R247 ;  /* 0x000000ffff3e7224 */ /* 0x000fe200078e00f7 */
[----:B0-----:R-:W-:Y:S01]  /*5760*/  SHF.L.U32 R60, R72, 0x2, RZ ;  /* 0x00000002483c7819 */ /* 0x001fe200000006ff */
[----:B------:R-:W-:Y:S01]  /*5770*/  IMAD.MOV.U32 R247, RZ, RZ, R82 ;  /* 0x000000fffff77224 */ /* 0x000fe200078e0052 */
[----:B------:R-:W0:Y:S01]  /*5780*/  S2R R72, SR_TID.X ;  /* 0x0000000000487919 */ /* 0x000e220000002100 */
[----:B------:R4:W-:Y:S04]  /*5790*/  STS.128 [R0+UR8+0x800], R240 ;  /* 0x000800f000007988 */ /* 0x0009e80008000c08 */
[----:B------:R5:W-:Y:S01]  /*57a0*/  STS.128 [R0+UR8+0x1000], R244 ;  /* 0x001000f400007988 */ /* 0x000be20008000c08 */
[----:B----4-:R-:W-:Y:S01]  /*57b0*/  MOV R242, R84 ;  /* 0x0000005400f27202 */ /* 0x010fe20000000f00 */
[----:B------:R-:W-:-:S02]  /*57c0*/  IMAD.MOV.U32 R241, RZ, RZ, R70 ;  /* 0x000000fffff17224 */ /* 0x000fc400078e0046 */
[----:B------:R-:W4:Y:S01]  /*57d0*/  LDL.LU R84, [R1+0x20] ;  /* 0x0000200001547983 */ /* 0x000f220000300800 */
[----:B------:R-:W-:-:S03]  /*57e0*/  MOV R240, R68 ;  /* 0x0000004400f07202 */ /* 0x000fc60000000f00 */
[----:B------:R-:W2:Y:S01]  /*57f0*/  LDL.LU R70, [R1+0x28] ;  /* 0x0000280001467983 */ /* 0x000ea20000300800 */
[----:B------:R-:W-:-:S03]  /*5800*/  IMAD.MOV.U32 R243, RZ, RZ, R86 ;  /* 0x000000fffff37224 */ /* 0x000fc600078e0056 */
[----:B------:R-:W2:Y:S04]  /*5810*/  LDL.LU R68, [R1+0x34] ;  /* 0x0000340001447983 */ /* 0x000ea80000300800 */
[----:B-----5:R-:W5:Y:S04]  /*5820*/  LDL.LU R244, [R1+0x3c] ;  /* 0x00003c0001f47983 */ /* 0x020f680000300800 */
[----:B------:R-:W5:Y:S04]  /*5830*/  LDL.LU R245, [R1+0x24] ;  /* 0x0000240001f57983 */ /* 0x000f680000300800 */
[----:B------:R-:W5:Y:S04]  /*5840*/  LDL.LU R246, [R1+0x2c] ;  /* 0x00002c0001f67983 */ /* 0x000f680000300800 */
[----:B------:R-:W5:Y:S04]  /*5850*/  LDL.LU R247, [R1+0x10] ;  /* 0x0000100001f77983 */ /* 0x000f680000300800 */
[----:B------:R-:W5:Y:S04]  /*5860*/  LDL.LU R82, [R1+0x18] ;  /* 0x0000180001527983 */ /* 0x000f680000300800 */
[----:B------:R-:W5:Y:S04]  /*5870*/  LDL.LU R80, [R1] ;  /* 0x0000000001507983 */ /* 0x000f680000300800 */
[----:B------:R1:W-:Y:S04]  /*5880*/  STS.128 [R0+UR8+0x1800], R240 ;  /* 0x001800f000007988 */ /* 0x0003e80008000c08 */
[----:B------:R-:W4:Y:S04]  /*5890*/  LDL.LU R66, [R1+0x8] ;  /* 0x0000080001427983 */ /* 0x000f280000300800 */
[----:B------:R-:W2:Y:S01]  /*58a0*/  LDL.LU R64, [R1+0x14] ;  /* 0x0000140001407983 */ /* 0x000ea20000300800 */
[----:B---3--:R-:W-:-:S02]  /*58b0*/  LOP3.LUT R252, R252, 0x60, RZ, 0xc0, !PT ;  /* 0x00000060fcfc7812 */ /* 0x008fc400078ec0ff */
[----:B0-----:R-:W-:Y:S01]  /*58c0*/  LOP3.LUT R72, R72, 0x60, RZ, 0xc0, !PT ;  /* 0x0000006048487812 */ /* 0x001fe200078ec0ff */
[----:B------:R-:W3:Y:S01]  /*58d0*/  LDL.LU R78, [R1+0x1c] ;  /* 0x00001c00014e7983 */ /* 0x000ee20000300800 */
[----:B-1----:R-:W0:Y:S01]  /*58e0*/  LDC.64 R240, c[0x0][0x220] ;  /* 0x00008800fff07b82 */ /* 0x002e220000000a00 */
[----:B------:R-:W-:Y:S02]  /*58f0*/  MOV R243, R74 ;  /* 0x0000004a00f37202 */ /* 0x000fe40000000f00 */
[----:B------:R-:W3:Y:S01]  /*5900*/  LDL.LU R76, [R1+0x4] ;  /* 0x00000400014c7983 */ /* 0x000ee20000300800 */
[----:B------:R-:W1:Y:S01]  /*5910*/  S2R R74, SR_TID.X ;  /* 0x00000000004a7919 */ /* 0x000e620000002100 */
[----:B------:R-:W-:Y:S02]  /*5920*/  SHF.L.U32 R252, R252, 0x2, RZ ;  /* 0x00000002fcfc7819 */ /* 0x000fe400000006ff */
[----:B------:R-:W-:Y:S02]  /*5930*/  LOP3.LUT R0, R60, 0x180, RZ, 0xc0, !PT ;  /* 0x000001803c007812 */ /* 0x000fe400078ec0ff */
[----:B------:R-:W-:-:S02]  /*5940*/  MOV R58, R73 ;  /* 0x00000049003a7202 */ /* 0x000fc40000000f00 */
[----:B0-----:R-:W-:-:S04]  /*5950*/  LEA R72, P0, R72, R240, 0x4 ;  /* 0x000000f048487211 */ /* 0x001fc800078020ff */
[----:B------:R-:W-:Y:S02]  /*5960*/  LEA.HI.X R73, R252, R241, RZ, 0x2, P0 ;  /* 0x000000f1fc497211 */ /* 0x000fe400000f14ff */
[----:B------:R-:W-:-:S04]  /*5970*/  LEA R240, P0, R0, R240, 0x2 ;  /* 0x000000f000f07211 */ /* 0x000fc800078010ff */
[----:B------:R-:W-:Y:S02]  /*5980*/  LEA.HI.X R241, R0, R241, RZ, 0x2, P0 ;  /* 0x000000f100f17211 */ /* 0x000fe400000f14ff */
[----:B-1----:R-:W-:-:S05]  /*5990*/  LOP3.LUT R74, R74, 0x1f, RZ, 0xc0, !PT ;  /* 0x0000001f4a4a7812 */ /* 0x002fca00078ec0ff */
[----:B------:R-:W-:-:S04]  /*59a0*/  IMAD.WIDE.U32 R72, R74, 0x4, R72 ;  /* 0x000000044a487825 */ /* 0x000fc800078e0048 */
[----:B------:R-:W-:Y:S02]  /*59b0*/  IMAD.WIDE.U32 R240, R74, 0x4, R240 ;  /* 0x000000044af07825 */ /* 0x000fe400078e00f0 */
[----:B------:R-:W3:Y:S01]  /*59c0*/  LDL.LU R74, [R1+0xc] ;  /* 0x00000c00014a7983 */ /* 0x000ee20000300800 */
[----:B------:R-:W-:Y:S01]  /*59d0*/  MOV R56, R57 ;  /* 0x0000003900387202 */ /* 0x000fe20000000f00 */
[----:B------:R-:W-:Y:S02]  /*59e0*/  IMAD.MOV.U32 R57, RZ, RZ, R59 ;  /* 0x000000ffff397224 */ /* 0x000fe400078e003b */
[----:B------:R-:W-:-:S05]  /*59f0*/  IMAD.MOV.U32 R59, RZ, RZ, R75 ;  /* 0x000000ffff3b7224 */ /* 0x000fca00078e004b */
[----:B------:R0:W-:Y:S01]  /*5a00*/  STS.128 [R3+UR8], R56 ;  /* 0x0000003803007988 */ /* 0x0001e20008000c08 */
[----:B------:R-:W-:Y:S02]  /*5a10*/  IMAD.MOV.U32 R86, RZ, RZ, R62 ;  /* 0x000000ffff567224 */ /* 0x000fe400078e003e */
[----:B------:R-:W-:Y:S02]  /*5a20*/  IMAD.MOV.U32 R60, RZ, RZ, R69 ;  /* 0x000000ffff3c7224 */ /* 0x000fe400078e0045 */
[----:B------:R-:W-:Y:S02]  /*5a30*/  IMAD.MOV.U32 R62, RZ, RZ, R85 ;  /* 0x000000ffff3e7224 */ /* 0x000fe400078e0055 */
[----:B0-----:R-:W-:Y:S01]  /*5a40*/  IMAD.MOV.U32 R56, RZ, RZ, R61 ;  /* 0x000000ffff387224 */ /* 0x001fe200078e003d */
[----:B------:R-:W-:Y:S01]  /*5a50*/  MOV R57, R63 ;  /* 0x0000003f00397202 */ /* 0x000fe20000000f00 */
[----:B------:R-:W-:Y:S01]  /*5a60*/  IMAD.MOV.U32 R58, RZ, RZ, R77 ;  /* 0x000000ffff3a7224 */ /* 0x000fe200078e004d */
[----:B------:R-:W-:-:S02]  /*5a70*/  MOV R59, R79 ;  /* 0x0000004f003b7202 */ /* 0x000fc40000000f00 */
[----:B------:R-:W-:Y:S02]  /*5a80*/  MOV R61, R71 ;  /* 0x00000047003d7202 */ /* 0x000fe40000000f00 */
[----:B------:R-:W-:Y:S01]  /*5a90*/  MOV R63, R87 ;  /* 0x00000057003f7202 */ /* 0x000fe20000000f00 */
[----:B------:R0:W-:Y:S04]  /*5aa0*/  STS.128 [R3+UR8+0x800], R56 ;  /* 0x0008003803007988 */ /* 0x0001e80008000c08 */
[----:B------:R-:W-:Y:S01]  /*5ab0*/  STS.128 [R3+UR8+0x1800], R60 ;  /* 0x0018003c03007988 */ /* 0x000fe20008000c08 */
[----:B0-----:R-:W-:Y:S01]  /*5ac0*/  IMAD.MOV.U32 R56, RZ, RZ, R65 ;  /* 0x000000ffff387224 */ /* 0x001fe200078e0041 */
[----:B------:R-:W-:Y:S01]  /*5ad0*/  MOV R57, R67 ;  /* 0x0000004300397202 */ /* 0x000fe20000000f00 */
[----:B------:R-:W-:Y:S01]  /*5ae0*/  IMAD.MOV.U32 R58, RZ, RZ, R81 ;  /* 0x000000ffff3a7224 */ /* 0x000fe200078e0051 */
[----:B------:R-:W-:-:S05]  /*5af0*/  MOV R59, R83 ;  /* 0x00000053003b7202 */ /* 0x000fca0000000f00 */
[----:B------:R-:W-:Y:S01]  /*5b00*/  STS.128 [R3+UR8+0x1000], R56 ;  /* 0x0010003803007988 */ /* 0x000fe20008000c08 */
[----:B------:R-:W-:Y:S06]  /*5b10*/  BAR.SYNC.DEFER_BLOCKING 0x0 ;  /* 0x0000000000007b1d */ /* 0x000fec0000010000 */
[----:B------:R-:W-:Y:S04]  /*5b20*/  STG.E desc[UR10][R72.64+0x6000], R8 ;  /* 0x0060000848007986 */ /* 0x000fe8000c10190a */
[----:B------:R-:W-:Y:S04]  /*5b30*/  STG.E desc[UR10][R72.64+0x6080], R10 ;  /* 0x0060800a48007986 */ /* 0x000fe8000c10190a */
[----:B------:R-:W-:Y:S04]  /*5b40*/  STG.E desc[UR10][R72.64+0x6800], R4 ;  /* 0x0068000448007986 */ /* 0x000fe8000c10190a */
[----:B------:R-:W-:Y:S04]  /*5b50*/  STG.E desc[UR10][R72.64+0x6880], R6 ;  /* 0x0068800648007986 */ /* 0x000fe8000c10190a */
[----:B------:R-:W-:Y:S04]  /*5b60*/  STG.E desc[UR10][R72.64+0x7000], R9 ;  /* 0x0070000948007986 */ /* 0x000fe8000c10190a */
[----:B------:R-:W-:Y:S04]  /*5b70*/  STG.E desc[UR10][R72.64+0x7080], R11 ;  /* 0x0070800b48007986 */ /* 0x000fe8000c10190a */
[----:B------:R-:W-:Y:S04]  /*5b80*/  STG.E desc[UR10][R72.64+0x7800], R5 ;  /* 0x0078000548007986 */ /* 0x000fe8000c10190a */
[----:B------:R-:W-:Y:S04]  /*5b90*/  STG.E desc[UR10][R72.64+0x7880], R7 ;  /* 0x0078800748007986 */ /* 0x000fe8000c10190a */
[----:B------:R-:W0:Y:S04]  /*5ba0*/  LDS.128 R4, [R2] ;  /* 0x0000000002047984 */ /* 0x000e280000000c00 */
[----:B------:R-:W1:Y:S04]  /*5bb0*/  LDS.128 R8, [R2+0x100] ;  /* 0x0001000002087984 */ /* 0x000e680000000c00 */
        /* <DEDUP_REMOVED lines=12> */
[----:B------:R-:W1:Y:S04]  /*5c80*/  LDS.128 R12, [R2+0x200] ;  /* 0x00020000020c7984 */ /* 0x000e680000000c00 */
[----:B------:R-:W1:Y:S04]  /*5c90*/  LDS.128 R16, [R2+0x300] ;  /* 0x0003000002107984 */ /* 0x000e680000000c00 */
[----:B------:R-:W1:Y:S04]  /*5ca0*/  LDS.128 R20, [R2+0x400] ;  /* 0x0004000002147984 */ /* 0x000e680000000c00 */
[----:B------:R-:W1:Y:S04]  /*5cb0*/  LDS.128 R56, [R2+0x500] ;  /* 0x0005000002387984 */ /* 0x000e680000000c00 */
[----:B------:R-:W1:Y:S04]  /*5cc0*/  LDS.128 R60, [R2+0x600] ;  /* 0x00060000023c7984 */ /* 0x000e680000000c00 */
[----:B------:R-:W-:Y:S04]  /*5cd0*/  STG.E desc[UR10][R72.64], R243 ;  /* 0x000000f348007986 */ /* 0x000fe8000c10190a */
[----:B------:R-:W-:Y:S04]  /*5ce0*/  STG.E desc[UR10][R72.64+0x80], R86 ;  /* 0x0000805648007986 */ /* 0x000fe8000c10190a */
[----:B----4-:R-:W-:Y:S04]  /*5cf0*/  STG.E desc[UR10][R72.64+0x2880], R66 ;  /* 0x0028804248007986 */ /* 0x010fe8000c10190a */
[----:B--2---:R-:W-:Y:S04]  /*5d00*/  STG.E desc[UR10][R72.64+0x3000], R64 ;  /* 0x0030004048007986 */ /* 0x004fe8000c10190a */
[----:B------:R-:W2:Y:S04]  /*5d10*/  LDS.128 R64, [R2+0x700] ;  /* 0x0007000002407984 */ /* 0x000ea80000000c00 */
[----:B------:R-:W-:Y:S04]  /*5d20*/  STG.E desc[UR10][R72.64+0x100], R236 ;  /* 0x000100ec48007986 */ /* 0x000fe8000c10190a */
[----:B------:R-:W-:Y:S04]  /*5d30*/  STG.E desc[UR10][R72.64+0x180], R238 ;  /* 0x000180ee48007986 */ /* 0x000fe8000c10190a */
[----:B------:R-:W-:Y:S04]  /*5d40*/  STG.E desc[UR10][R72.64+0x800], R84 ;  /* 0x0008005448007986 */ /* 0x000fe8000c10190a */
[----:B------:R-:W-:Y:S04]  /*5d50*/  STG.E desc[UR10][R72.64+0x880], R70 ;  /* 0x0008804648007986 */ /* 0x000fe8000c10190a */
[----:B------:R-:W-:Y:S04]  /*5d60*/  STG.E desc[UR10][R72.64+0x900], R232 ;  /* 0x000900e848007986 */ /* 0x000fe8000c10190a */
[----:B------:R-:W-:Y:S04]  /*5d70*/  STG.E desc[UR10][R72.64+0x980], R234 ;  /* 0x000980ea48007986 */ /* 0x000fe8000c10190a */
[----:B------:R-:W-:Y:S04]  /*5d80*/  STG.E desc[UR10][R72.64+0x1000], R68 ;  /* 0x0010004448007986 */ /* 0x000fe8000c10190a */
[----:B-----5:R-:W-:Y:S04]  /*5d90*/  STG.E desc[UR10][R72.64+0x1080], R244 ;  /* 0x001080f448007986 */ /* 0x020fe8000c10190a */
        /* <DEDUP_REMOVED lines=13> */
[----:B---3--:R-:W-:Y:S04]  /*5e70*/  STG.E desc[UR10][R72.64+0x3080], R78 ;  /* 0x0030804e48007986 */ /* 0x008fe8000c10190a */
        /* <DEDUP_REMOVED lines=150> */
[----:B0-----:R-:W-:Y:S04]  /*67e0*/  STG.E desc[UR10][R72.64+0x18100], R4 ;  /* 0x0181000448007986 */ /* 0x001fe8000c10190a */
[----:B------:R-:W-:Y:S04]  /*67f0*/  STG.E desc[UR10][R72.64+0x18180], R6 ;  /* 0x0181800648007986 */ /* 0x000fe8000c10190a */
[----:B-1----:R-:W-:Y:S04]  /*6800*/  STG.E desc[UR10][R72.64+0x18900], R8 ;  /* 0x0189000848007986 */ /* 0x002fe8000c10190a */
        /* <DEDUP_REMOVED lines=47> */
[----:B--2---:R-:W-:Y:S04]  /*6b00*/  STG.E desc[UR10][R72.64+0x1e900], R64 ;  /* 0x01e9004048007986 */ /* 0x004fe8000c10190a */
        /* <DEDUP_REMOVED lines=8> */
[----:B------:R-:W-:Y:S01]  /*6b90*/  STG.E desc[UR10][R240.64+0x1f980], R67 ;  /* 0x01f98043f0007986 */ /* 0x000fe2000c10190a */
[----:B------:R-:W-:Y:S05]  /*6ba0*/  EXIT ;  /* 0x000000000000794d */ /* 0x000fea0003800000 */
.L_x_0:
[----:B------:R-:W-:-:S00]  /*6bb0*/  BRA `(.L_x_0) ;  /* 0xfffffffc00fc7947 */ /* 0x000fc0000383ffff */
[----:B------:R-:W-:-:S00]  /*6bc0*/  NOP ;  /* 0x0000000000007918 */ /* 0x000fc00000000000 */
        /* <DEDUP_REMOVED lines=11> */
.L_x_1:


//--------------------- .nv.shared.gluon_mma      --------------------------
	.section	.nv.shared.gluon_mma,"aw",@nobits
	.sectionflags	@""
	.align	16
	.zero		1024


//--------------------- .nv.shared.reserved.0     --------------------------
	.section	.nv.shared.reserved.0,"aw",@nobits
	.weak		__nv_reservedSMEM_offset_0_alias
	.size		__nv_reservedSMEM_offset_0_alias, 0, 0
	.other		__nv_reservedSMEM_offset_0_alias,@"STO_CUDA_RESERVED_SHARED STV_DEFAULT"
__nv_reservedSMEM_offset_0_alias:
	.zero		0


//--------------------- .nv.constant0.gluon_mma   --------------------------
	.section	.nv.constant0.gluon_mma,"a",@progbits
	.sectionflags	@""
	.align	4
.nv.constant0.gluon_mma:
	.zero		568


//--------------------- SYMBOLS --------------------------

	.type		.nv.reservedSmem.offset0,@object
	.size		.nv.reservedSmem.offset0,0x4
